	.target	sm_90a

	.elftype	@"ET_EXEC"


//--------------------- .note.nv.tkinfo           --------------------------
	.section	.note.nv.tkinfo,"",@"SHT_NOTE"
	.sectionflags	@"SHF_NOTE_NV_TKINFO"
	.tkinfo
        /*0018*/ 	.word	0x00000002
        /*0030*/ 	.string	""
        /*0030*/ 	.string	"ptxas"
        /*0030*/ 	.string	"Cuda compilation tools, release 13.0, V13.0.88"
        /*0030*/ 	.string	"Build cuda_13.0.r13.0/compiler.36424714_0"
        /*0030*/ 	.string	"-arch sm_90a -m 64 "



//--------------------- .note.nv.cuinfo           --------------------------
	.section	.note.nv.cuinfo,"",@"SHT_NOTE"
	.sectionflags	@"SHF_NOTE_NV_CUINFO"
        /*0018*/ 	.short	0x0002
        /*001a*/ 	.short	0x005a
        /*001c*/ 	.short	0x0082
	.zero		2


//--------------------- .nv.info                  --------------------------
	.section	.nv.info,"",@"SHT_CUDA_INFO"
	.align	4


	//----- nvinfo : EIATTR_REGCOUNT
	.align		4
        /*0000*/ 	.byte	0x04, 0x2f
        /*0002*/ 	.short	(.L_15 - .L_14)
	.align		4
.L_14:
        /*0004*/ 	.word	index@(_ZN7cutlass13device_kernelINS_4gemm6kernel13GemmUniversalIN4cute5tupleIJiiiiEEENS1_10collective13CollectiveMmaINS1_34MainloopSm90TmaGmmaWarpSpecializedILi3ENS5_IJNS4_1CILi2EEENSA_ILi1EEESC_EEENS1_35KernelTmaWarpSpecializedCooperativeEEENS5_IJNSA_ILi128EEENSA_ILi160EEENSA_ILi256EEEEEEaNS5_IJlSC_lEEEaSK_NS4_8TiledMMAINS4_8MMA_AtomIJNS4_4SM904GMMA26MMA_64x32x32_S32S8S8_SS_TNEEEENS4_6LayoutISD_NS5_IJSC_NSA_ILi0EEESS_EEEEENS5_IJNS4_10UnderscoreESV_SV_EEEEENS4_13SM90_TMA_LOADENS4_14ComposedLayoutINS4_7SwizzleILi3ELi4ELi3EEENS4_18smem_ptr_flag_bitsILi8EEENSR_INS5_IJNSA_ILi8EEESG_EEENS5_IJSG_SC_EEEEEEEvNS4_8identityENS4_23SM90_TMA_LOAD_MULTICASTES18_vS19_EENS_8epilogue10collective6detail29Sm90TmaWarpSpecializedAdapterINS1D_15DefaultEpilogueIaSK_SK_NS1C_6thread17LinearCombinationIaLi1EiiLNS1H_9ScaleType4KindE0ELNS_15FloatRoundStyleE2EaEENS1_15EpilogueDefaultEEEEEvvEEEEvNT_6ParamsE)
        /*0008*/ 	.word	0x000000a8


	//----- nvinfo : EIATTR_FRAME_SIZE
	.align		4
.L_15:
        /*000c*/ 	.byte	0x04, 0x11
        /*000e*/ 	.short	(.L_17 - .L_16)
	.align		4
.L_16:
        /*0010*/ 	.word	index@(_ZN7cutlass13device_kernelINS_4gemm6kernel13GemmUniversalIN4cute5tupleIJiiiiEEENS1_10collective13CollectiveMmaINS1_34MainloopSm90TmaGmmaWarpSpecializedILi3ENS5_IJNS4_1CILi2EEENSA_ILi1EEESC_EEENS1_35KernelTmaWarpSpecializedCooperativeEEENS5_IJNSA_ILi128EEENSA_ILi160EEENSA_ILi256EEEEEEaNS5_IJlSC_lEEEaSK_NS4_8TiledMMAINS4_8MMA_AtomIJNS4_4SM904GMMA26MMA_64x32x32_S32S8S8_SS_TNEEEENS4_6LayoutISD_NS5_IJSC_NSA_ILi0EEESS_EEEEENS5_IJNS4_10UnderscoreESV_SV_EEEEENS4_13SM90_TMA_LOADENS4_14ComposedLayoutINS4_7SwizzleILi3ELi4ELi3EEENS4_18smem_ptr_flag_bitsILi8EEENSR_INS5_IJNSA_ILi8EEESG_EEENS5_IJSG_SC_EEEEEEEvNS4_8identityENS4_23SM90_TMA_LOAD_MULTICASTES18_vS19_EENS_8epilogue10collective6detail29Sm90TmaWarpSpecializedAdapterINS1D_15DefaultEpilogueIaSK_SK_NS1C_6thread17LinearCombinationIaLi1EiiLNS1H_9ScaleType4KindE0ELNS_15FloatRoundStyleE2EaEENS1_15EpilogueDefaultEEEEEvvEEEEvNT_6ParamsE)
        /*0014*/ 	.word	0x00000000


	//----- nvinfo : EIATTR_MIN_STACK_SIZE
	.align		4
.L_17:
        /*0018*/ 	.byte	0x04, 0x12
        /*001a*/ 	.short	(.L_19 - .L_18)
	.align		4
.L_18:
        /*001c*/ 	.word	index@(_ZN7cutlass13device_kernelINS_4gemm6kernel13GemmUniversalIN4cute5tupleIJiiiiEEENS1_10collective13CollectiveMmaINS1_34MainloopSm90TmaGmmaWarpSpecializedILi3ENS5_IJNS4_1CILi2EEENSA_ILi1EEESC_EEENS1_35KernelTmaWarpSpecializedCooperativeEEENS5_IJNSA_ILi128EEENSA_ILi160EEENSA_ILi256EEEEEEaNS5_IJlSC_lEEEaSK_NS4_8TiledMMAINS4_8MMA_AtomIJNS4_4SM904GMMA26MMA_64x32x32_S32S8S8_SS_TNEEEENS4_6LayoutISD_NS5_IJSC_NSA_ILi0EEESS_EEEEENS5_IJNS4_10UnderscoreESV_SV_EEEEENS4_13SM90_TMA_LOADENS4_14ComposedLayoutINS4_7SwizzleILi3ELi4ELi3EEENS4_18smem_ptr_flag_bitsILi8EEENSR_INS5_IJNSA_ILi8EEESG_EEENS5_IJSG_SC_EEEEEEEvNS4_8identityENS4_23SM90_TMA_LOAD_MULTICASTES18_vS19_EENS_8epilogue10collective6detail29Sm90TmaWarpSpecializedAdapterINS1D_15DefaultEpilogueIaSK_SK_NS1C_6thread17LinearCombinationIaLi1EiiLNS1H_9ScaleType4KindE0ELNS_15FloatRoundStyleE2EaEENS1_15EpilogueDefaultEEEEEvvEEEEvNT_6ParamsE)
        /*0020*/ 	.word	0x00000000
.L_19:


//--------------------- .nv.compat                --------------------------
	.section	.nv.compat,"",@"SHT_CUDA_COMPAT_INFO"
	.align	4
        /*0000*/ 	.byte	0x02, 0x09, 0x01, 0x00, 0x02, 0x02, 0x04, 0x00, 0x02, 0x05, 0x05, 0x00, 0x03, 0x07, 0x01, 0x01
        /*0010*/ 	.byte	0x02, 0x03, 0x01, 0x00, 0x02, 0x06, 0x01, 0x00, 0x04, 0x0b, 0x08, 0x00, 0x00, 0x00, 0x00, 0x00
        /*0020*/ 	.byte	0x00, 0x00, 0x00, 0x00


//--------------------- .nv.info._ZN7cutlass13device_kernelINS_4gemm6kernel13GemmUniversalIN4cute5tupleIJiiiiEEENS1_10collective13CollectiveMmaINS1_34MainloopSm90TmaGmmaWarpSpecializedILi3ENS5_IJNS4_1CILi2EEENSA_ILi1EEESC_EEENS1_35KernelTmaWarpSpecializedCooperativeEEENS5_IJNSA_ILi128EEENSA_ILi160EEENSA_ILi256EEEEEEaNS5_IJlSC_lEEEaSK_NS4_8TiledMMAINS4_8MMA_AtomIJNS4_4SM904GMMA26MMA_64x32x32_S32S8S8_SS_TNEEEENS4_6LayoutISD_NS5_IJSC_NSA_ILi0EEESS_EEEEENS5_IJNS4_10UnderscoreESV_SV_EEEEENS4_13SM90_TMA_LOADENS4_14ComposedLayoutINS4_7SwizzleILi3ELi4ELi3EEENS4_18smem_ptr_flag_bitsILi8EEENSR_INS5_IJNSA_ILi8EEESG_EEENS5_IJSG_SC_EEEEEEEvNS4_8identityENS4_23SM90_TMA_LOAD_MULTICASTES18_vS19_EENS_8epilogue10collective6detail29Sm90TmaWarpSpecializedAdapterINS1D_15DefaultEpilogueIaSK_SK_NS1C_6thread17LinearCombinationIaLi1EiiLNS1H_9ScaleType4KindE0ELNS_15FloatRoundStyleE2EaEENS1_15EpilogueDefaultEEEEEvvEEEEvNT_6ParamsE --------------------------
	.section	.nv.info._ZN7cutlass13device_kernelINS_4gemm6kernel13GemmUniversalIN4cute5tupleIJiiiiEEENS1_10collective13CollectiveMmaINS1_34MainloopSm90TmaGmmaWarpSpecializedILi3ENS5_IJNS4_1CILi2EEENSA_ILi1EEESC_EEENS1_35KernelTmaWarpSpecializedCooperativeEEENS5_IJNSA_ILi128EEENSA_ILi160EEENSA_ILi256EEEEEEaNS5_IJlSC_lEEEaSK_NS4_8TiledMMAINS4_8MMA_AtomIJNS4_4SM904GMMA26MMA_64x32x32_S32S8S8_SS_TNEEEENS4_6LayoutISD_NS5_IJSC_NSA_ILi0EEESS_EEEEENS5_IJNS4_10UnderscoreESV_SV_EEEEENS4_13SM90_TMA_LOADENS4_14ComposedLayoutINS4_7SwizzleILi3ELi4ELi3EEENS4_18smem_ptr_flag_bitsILi8EEENSR_INS5_IJNSA_ILi8EEESG_EEENS5_IJSG_SC_EEEEEEEvNS4_8identityENS4_23SM90_TMA_LOAD_MULTICASTES18_vS19_EENS_8epilogue10collective6detail29Sm90TmaWarpSpecializedAdapterINS1D_15DefaultEpilogueIaSK_SK_NS1C_6thread17LinearCombinationIaLi1EiiLNS1H_9ScaleType4KindE0ELNS_15FloatRoundStyleE2EaEENS1_15EpilogueDefaultEEEEEvvEEEEvNT_6ParamsE,"",@"SHT_CUDA_INFO"
	.sectionflags	@""
	.align	4


	//----- nvinfo : EIATTR_CUDA_API_VERSION
	.align		4
        /*0000*/ 	.byte	0x04, 0x37
        /*0002*/ 	.short	(.L_21 - .L_20)
.L_20:
        /*0004*/ 	.word	0x00000082


	//----- nvinfo : EIATTR_KPARAM_INFO
	.align		4
.L_21:
        /*0008*/ 	.byte	0x04, 0x17
        /*000a*/ 	.short	(.L_23 - .L_22)
.L_22:
        /*000c*/ 	.word	0x00000000
        /*0010*/ 	.short	0x0000
        /*0012*/ 	.short	0x0070
        /*0014*/ 	.byte	0x00, 0xf0, 0x01, 0x10


	//----- nvinfo : EIATTR_SPARSE_MMA_MASK
	.align		4
.L_23:
        /*0018*/ 	.byte	0x03, 0x50
        /*001a*/ 	.short	0x0000


	//----- nvinfo : EIATTR_MAXREG_COUNT
	.align		4
        /*001c*/ 	.byte	0x03, 0x1b
        /*001e*/ 	.short	0x00a8


	//----- nvinfo : EIATTR_NUM_BARRIERS
	.align		4
        /*0020*/ 	.byte	0x02, 0x4c
        /*0022*/ 	.byte	0x01
	.zero		1


	//----- nvinfo : EIATTR_EXTERNS
	.align		4
        /*0024*/ 	.byte	0x04, 0x0f
        /*0026*/ 	.short	(.L_25 - .L_24)


	//   ....[0]....
	.align		4
.L_24:
        /*0028*/ 	.word	index@(__assertfail)


	//----- nvinfo : EIATTR_MERCURY_ISA_VERSION
	.align		4
.L_25:
        /*002c*/ 	.byte	0x03, 0x5f
        /*002e*/ 	.short	0x0101


	//----- nvinfo : EIATTR_INT_WARP_WIDE_INSTR_OFFSETS
	.align		4
        /*0030*/ 	.byte	0x04, 0x31
        /*0032*/ 	.short	(.L_27 - .L_26)


	//   ....[0]....
.L_26:
        /*0034*/ 	.word	0x00000460


	//   ....[1]....
        /*0038*/ 	.word	0x00000490


	//   ....[2]....
        /*003c*/ 	.word	0x00000650


	//----- nvinfo : EIATTR_COOP_GROUP_MASK_REGIDS
	.align		4
.L_27:
        /*0040*/ 	.byte	0x04, 0x29
        /*0042*/ 	.short	(.L_29 - .L_28)


	//   ....[0]....
.L_28:
        /*0044*/ 	.word	0xffffffff


	//   ....[1]....
        /*0048*/ 	.word	0xffffffff


	//   ....[2]....
        /*004c*/ 	.word	0xffffffff


	//   ....[3]....
        /*0050*/ 	.word	0xffffffff


	//   ....[4]....
        /*0054*/ 	.word	0xffffffff


	//   ....[5]....
        /*0058*/ 	.word	0xffffffff


	//----- nvinfo : EIATTR_COOP_GROUP_INSTR_OFFSETS
	.align		4
.L_29:
        /*005c*/ 	.byte	0x04, 0x28
        /*005e*/ 	.short	(.L_31 - .L_30)


	//   ....[0]....
.L_30:
        /*0060*/ 	.word	0x00000060


	//   ....[1]....
        /*0064*/ 	.word	0x00000070


	//   ....[2]....
        /*0068*/ 	.word	0x00000130


	//   ....[3]....
        /*006c*/ 	.word	0x000002b0


	//   ....[4]....
        /*0070*/ 	.word	0x000007d0


	//   ....[5]....
        /*0074*/ 	.word	0x00001200


	//----- nvinfo : EIATTR_REG_RECONFIG
	.align		4
.L_31:
        /*0078*/ 	.byte	0x01, 0x54
	.zero		2


	//----- nvinfo : EIATTR_SYSCALL_OFFSETS
	.align		4
        /*007c*/ 	.byte	0x04, 0x46
        /*007e*/ 	.short	(.L_33 - .L_32)


	//   ....[0]....
.L_32:
        /*0080*/ 	.word	0x000013c0


	//----- nvinfo : EIATTR_MBARRIER_INSTR_OFFSETS
	.align		4
.L_33:
        /*0084*/ 	.byte	0x04, 0x39
        /*0086*/ 	.short	(.L_35 - .L_34)


	//   ....[0]....
.L_34:
        /*0088*/ 	.word	0x00000230
        /*008c*/ 	.word	0x000000ff
        /*0090*/ 	.word	0x00000000
        /*0094*/ 	.short	0x0100
        /*0096*/ 	.byte	0x08
	.zero		1


	//   ....[1]....
        /*0098*/ 	.word	0x00000240
        /*009c*/ 	.word	0x000000ff
        /*00a0*/ 	.word	0x00000018
        /*00a4*/ 	.short	0x0100
        /*00a6*/ 	.byte	0x08
	.zero		1


	//   ....[2]....
        /*00a8*/ 	.word	0x00000250
        /*00ac*/ 	.word	0x000000ff
        /*00b0*/ 	.word	0x00000008
        /*00b4*/ 	.short	0x0100
        /*00b6*/ 	.byte	0x08
	.zero		1


	//   ....[3]....
        /*00b8*/ 	.word	0x00000260
        /*00bc*/ 	.word	0x000000ff
        /*00c0*/ 	.word	0x00000020
        /*00c4*/ 	.short	0x0100
        /*00c6*/ 	.byte	0x08
	.zero		1


	//   ....[4]....
        /*00c8*/ 	.word	0x00000270
        /*00cc*/ 	.word	0x000000ff
        /*00d0*/ 	.word	0x00000010
        /*00d4*/ 	.short	0x0100
        /*00d6*/ 	.byte	0x08
	.zero		1


	//   ....[5]....
        /*00d8*/ 	.word	0x00000280
        /*00dc*/ 	.word	0x000000ff
        /*00e0*/ 	.word	0x00000028
        /*00e4*/ 	.short	0x0100
        /*00e6*/ 	.byte	0x08
	.zero		1


	//   ....[6]....
        /*00e8*/ 	.word	0x000006d0
        /*00ec*/ 	.word	0x000000ff
        /*00f0*/ 	.word	0x00000040
        /*00f4*/ 	.short	0x0100
        /*00f6*/ 	.byte	0x06
	.zero		1


	//   ....[7]....
        /*00f8*/ 	.word	0x00000760
        /*00fc*/ 	.word	0x000000ff
        /*0100*/ 	.word	0x00000048
        /*0104*/ 	.short	0x0100
        /*0106*/ 	.byte	0x06
	.zero		1


	//   ....[8]....
        /*0108*/ 	.word	0x00001490
        /*010c*/ 	.word	0x00000003
        /*0110*/ 	.word	0x00000000
        /*0114*/ 	.short	0x010a
        /*0116*/ 	.byte	0x3f
	.zero		1


	//   ....[9]....
        /*0118*/ 	.word	0x000014d0
        /*011c*/ 	.word	0x00000003
        /*0120*/ 	.word	0x00000000
        /*0124*/ 	.short	0x010a
        /*0126*/ 	.byte	0x3f
	.zero		1


	//   ....[10]....
        /*0128*/ 	.word	0x00002720
        /*012c*/ 	.word	0x00000005
        /*0130*/ 	.word	0x00000000
        /*0134*/ 	.short	0x010a
        /*0136*/ 	.byte	0x3f
	.zero		1


	//   ....[11]....
        /*0138*/ 	.word	0x00002760
        /*013c*/ 	.word	0x00000005
        /*0140*/ 	.word	0x00000000
        /*0144*/ 	.short	0x010a
        /*0146*/ 	.byte	0x3f
	.zero		1


	//   ....[12]....
        /*0148*/ 	.word	0x00003780
        /*014c*/ 	.word	0x00000005
        /*0150*/ 	.word	0x00000000
        /*0154*/ 	.short	0x0101
        /*0156*/ 	.byte	0x3f
	.zero		1


	//   ....[13]....
        /*0158*/ 	.word	0x000039a0
        /*015c*/ 	.word	0x00000003
        /*0160*/ 	.word	0x00000000
        /*0164*/ 	.short	0x0101
        /*0166*/ 	.byte	0x3f
	.zero		1


	//   ....[14]....
        /*0168*/ 	.word	0x00008f60
        /*016c*/ 	.word	0x00000017
        /*0170*/ 	.word	0x00000018
        /*0174*/ 	.short	0x010a
        /*0176*/ 	.byte	0x3f
	.zero		1


	//   ....[15]....
        /*0178*/ 	.word	0x00009390
        /*017c*/ 	.word	0x00000003
        /*0180*/ 	.word	0x00000048
        /*0184*/ 	.short	0x0101
        /*0186*/ 	.byte	0x3f
	.zero		1


	//   ....[16]....
        /*0188*/ 	.word	0x00009af0
        /*018c*/ 	.word	0x00000007
        /*0190*/ 	.word	0x00000000
        /*0194*/ 	.short	0x010a
        /*0196*/ 	.byte	0x3f
	.zero		1


	//   ....[17]....
        /*0198*/ 	.word	0x00009b70
        /*019c*/ 	.word	0x00000006
        /*01a0*/ 	.word	0x00000000
        /*01a4*/ 	.short	0x010a
        /*01a6*/ 	.byte	0x3f
	.zero		1


	//   ....[18]....
        /*01a8*/ 	.word	0x00009c00
        /*01ac*/ 	.word	0x00000003
        /*01b0*/ 	.word	0x00000000
        /*01b4*/ 	.short	0x010a
        /*01b6*/ 	.byte	0x3f
	.zero		1


	//   ....[19]....
        /*01b8*/ 	.word	0x00009c60
        /*01bc*/ 	.word	0x00000003
        /*01c0*/ 	.word	0x00000000
        /*01c4*/ 	.short	0x010a
        /*01c6*/ 	.byte	0x3f
	.zero		1


	//   ....[20]....
        /*01c8*/ 	.word	0x00009cb0
        /*01cc*/ 	.word	0x00000005
        /*01d0*/ 	.word	0x00000000
        /*01d4*/ 	.short	0x010a
        /*01d6*/ 	.byte	0x3f
	.zero		1


	//   ....[21]....
        /*01d8*/ 	.word	0x00009d80
        /*01dc*/ 	.word	0x00000017
        /*01e0*/ 	.word	0x00000018
        /*01e4*/ 	.short	0x010a
        /*01e6*/ 	.byte	0x3f
	.zero		1


	//   ....[22]....
        /*01e8*/ 	.word	0x00009e50
        /*01ec*/ 	.word	0x00000007
        /*01f0*/ 	.word	0x00000000
        /*01f4*/ 	.short	0x010a
        /*01f6*/ 	.byte	0x3f
	.zero		1


	//   ....[23]....
        /*01f8*/ 	.word	0x00009ea0
        /*01fc*/ 	.word	0x00000006
        /*0200*/ 	.word	0x00000000
        /*0204*/ 	.short	0x010a
        /*0206*/ 	.byte	0x3f
	.zero		1


	//----- nvinfo : EIATTR_NUM_MBARRIERS
	.align		4
.L_35:
        /*0208*/ 	.byte	0x03, 0x38
        /*020a*/ 	.short	0x0008


	//----- nvinfo : EIATTR_EXIT_INSTR_OFFSETS
	.align		4
        /*020c*/ 	.byte	0x04, 0x1c
        /*020e*/ 	.short	(.L_37 - .L_36)


	//   ....[0]....
.L_36:
        /*0210*/ 	.word	0x00000930


	//   ....[1]....
        /*0214*/ 	.word	0x00001140


	//   ....[2]....
        /*0218*/ 	.word	0x00008670


	//   ....[3]....
        /*021c*/ 	.word	0x00008bd0


	//   ....[4]....
        /*0220*/ 	.word	0x00009c50


	//----- nvinfo : EIATTR_MAX_THREADS
	.align		4
.L_37:
        /*0224*/ 	.byte	0x04, 0x05
        /*0226*/ 	.short	(.L_39 - .L_38)
.L_38:
        /*0228*/ 	.word	0x00000180
        /*022c*/ 	.word	0x00000001
        /*0230*/ 	.word	0x00000001


	//----- nvinfo : EIATTR_CRS_STACK_SIZE
	.align		4
.L_39:
        /*0234*/ 	.byte	0x04, 0x1e
        /*0236*/ 	.short	(.L_41 - .L_40)
.L_40:
        /*0238*/ 	.word	0x00000000


	//----- nvinfo : EIATTR_CBANK_PARAM_SIZE
	.align		4
.L_41:
        /*023c*/ 	.byte	0x03, 0x19
        /*023e*/ 	.short	0x0470


	//----- nvinfo : EIATTR_PARAM_CBANK
	.align		4
        /*0240*/ 	.byte	0x04, 0x0a
        /*0242*/ 	.short	(.L_43 - .L_42)
	.align		4
.L_42:
        /*0244*/ 	.word	index@(.nv.constant0._ZN7cutlass13device_kernelINS_4gemm6kernel13GemmUniversalIN4cute5tupleIJiiiiEEENS1_10collective13CollectiveMmaINS1_34MainloopSm90TmaGmmaWarpSpecializedILi3ENS5_IJNS4_1CILi2EEENSA_ILi1EEESC_EEENS1_35KernelTmaWarpSpecializedCooperativeEEENS5_IJNSA_ILi128EEENSA_ILi160EEENSA_ILi256EEEEEEaNS5_IJlSC_lEEEaSK_NS4_8TiledMMAINS4_8MMA_AtomIJNS4_4SM904GMMA26MMA_64x32x32_S32S8S8_SS_TNEEEENS4_6LayoutISD_NS5_IJSC_NSA_ILi0EEESS_EEEEENS5_IJNS4_10UnderscoreESV_SV_EEEEENS4_13SM90_TMA_LOADENS4_14ComposedLayoutINS4_7SwizzleILi3ELi4ELi3EEENS4_18smem_ptr_flag_bitsILi8EEENSR_INS5_IJNSA_ILi8EEESG_EEENS5_IJSG_SC_EEEEEEEvNS4_8identityENS4_23SM90_TMA_LOAD_MULTICASTES18_vS19_EENS_8epilogue10collective6detail29Sm90TmaWarpSpecializedAdapterINS1D_15DefaultEpilogueIaSK_SK_NS1C_6thread17LinearCombinationIaLi1EiiLNS1H_9ScaleType4KindE0ELNS_15FloatRoundStyleE2EaEENS1_15EpilogueDefaultEEEEEvvEEEEvNT_6ParamsE)
        /*0248*/ 	.short	0x0210
        /*024a*/ 	.short	0x0470


	//----- nvinfo : EIATTR_SW_WAR
	.align		4
.L_43:
        /*024c*/ 	.byte	0x04, 0x36
        /*024e*/ 	.short	(.L_45 - .L_44)
.L_44:
        /*0250*/ 	.word	0x00000008
.L_45:


//--------------------- .nv.callgraph             --------------------------
	.section	.nv.callgraph,"",@"SHT_CUDA_CALLGRAPH"
	.align	4
	.sectionentsize	8
	.align		4
        /*0000*/ 	.word	0x00000000
	.align		4
        /*0004*/ 	.word	0xffffffff
	.align		4
        /*0008*/ 	.word	index@(_ZN7cutlass13device_kernelINS_4gemm6kernel13GemmUniversalIN4cute5tupleIJiiiiEEENS1_10collective13CollectiveMmaINS1_34MainloopSm90TmaGmmaWarpSpecializedILi3ENS5_IJNS4_1CILi2EEENSA_ILi1EEESC_EEENS1_35KernelTmaWarpSpecializedCooperativeEEENS5_IJNSA_ILi128EEENSA_ILi160EEENSA_ILi256EEEEEEaNS5_IJlSC_lEEEaSK_NS4_8TiledMMAINS4_8MMA_AtomIJNS4_4SM904GMMA26MMA_64x32x32_S32S8S8_SS_TNEEEENS4_6LayoutISD_NS5_IJSC_NSA_ILi0EEESS_EEEEENS5_IJNS4_10UnderscoreESV_SV_EEEEENS4_13SM90_TMA_LOADENS4_14ComposedLayoutINS4_7SwizzleILi3ELi4ELi3EEENS4_18smem_ptr_flag_bitsILi8EEENSR_INS5_IJNSA_ILi8EEESG_EEENS5_IJSG_SC_EEEEEEEvNS4_8identityENS4_23SM90_TMA_LOAD_MULTICASTES18_vS19_EENS_8epilogue10collective6detail29Sm90TmaWarpSpecializedAdapterINS1D_15DefaultEpilogueIaSK_SK_NS1C_6thread17LinearCombinationIaLi1EiiLNS1H_9ScaleType4KindE0ELNS_15FloatRoundStyleE2EaEENS1_15EpilogueDefaultEEEEEvvEEEEvNT_6ParamsE)
	.align		4
        /*000c*/ 	.word	index@(__assertfail)
	.align		4
        /*0010*/ 	.word	0x00000000
	.align		4
        /*0014*/ 	.word	0xfffffffe
	.align		4
        /*0018*/ 	.word	0x00000000
	.align		4
        /*001c*/ 	.word	0xfffffffd
	.align		4
        /*0020*/ 	.word	0x00000000
	.align		4
        /*0024*/ 	.word	0xfffffffc


//--------------------- .nv.constant4             --------------------------
	.section	.nv.constant4,"a",@progbits
	.align	8
	.align		8
.nv.constant4:
        /*0000*/ 	.dword	__assertfail
	.align		8
        /*0008*/ 	.dword	__unnamed_1
	.align		8
        /*0010*/ 	.dword	_ZN40_INTERNAL_94ae3474_4_k_cu_d3a8076b_112684cuda3std3__45__cpo5beginE
	.align		8
        /*0018*/ 	.dword	_ZN40_INTERNAL_94ae3474_4_k_cu_d3a8076b_112684cuda3std3__45__cpo3endE
	.align		8
        /*0020*/ 	.dword	_ZN40_INTERNAL_94ae3474_4_k_cu_d3a8076b_112684cuda3std3__45__cpo6cbeginE
	.align		8
        /*0028*/ 	.dword	_ZN40_INTERNAL_94ae3474_4_k_cu_d3a8076b_112684cuda3std3__45__cpo4cendE
	.align		8
        /*0030*/ 	.dword	_ZN40_INTERNAL_94ae3474_4_k_cu_d3a8076b_112684cuda3std3__442_GLOBAL__N__94ae3474_4_k_cu_d3a8076b_112686ignoreE
	.align		8
        /*0038*/ 	.dword	_ZN40_INTERNAL_94ae3474_4_k_cu_d3a8076b_112684cuda3std3__419piecewise_constructE
	.align		8
        /*0040*/ 	.dword	_ZN40_INTERNAL_94ae3474_4_k_cu_d3a8076b_112684cuda3std3__48in_placeE
	.align		8
        /*0048*/ 	.dword	_ZN40_INTERNAL_94ae3474_4_k_cu_d3a8076b_112684cuda3std6ranges3__45__cpo4swapE
	.align		8
        /*0050*/ 	.dword	_ZN40_INTERNAL_94ae3474_4_k_cu_d3a8076b_112684cuda3std6ranges3__45__cpo9iter_moveE
	.align		8
        /*0058*/ 	.dword	_ZN40_INTERNAL_94ae3474_4_k_cu_d3a8076b_112684cute7productE
	.align		8
        /*0060*/ 	.dword	_ZN40_INTERNAL_94ae3474_4_k_cu_d3a8076b_112684cute1_E
	.align		8
        /*0068*/ 	.dword	$str$22
	.align		8
        /*0070*/ 	.dword	$str$23


//--------------------- .text._ZN7cutlass13device_kernelINS_4gemm6kernel13GemmUniversalIN4cute5tupleIJiiiiEEENS1_10collective13CollectiveMmaINS1_34MainloopSm90TmaGmmaWarpSpecializedILi3ENS5_IJNS4_1CILi2EEENSA_ILi1EEESC_EEENS1_35KernelTmaWarpSpecializedCooperativeEEENS5_IJNSA_ILi128EEENSA_ILi160EEENSA_ILi256EEEEEEaNS5_IJlSC_lEEEaSK_NS4_8TiledMMAINS4_8MMA_AtomIJNS4_4SM904GMMA26MMA_64x32x32_S32S8S8_SS_TNEEEENS4_6LayoutISD_NS5_IJSC_NSA_ILi0EEESS_EEEEENS5_IJNS4_10UnderscoreESV_SV_EEEEENS4_13SM90_TMA_LOADENS4_14ComposedLayoutINS4_7SwizzleILi3ELi4ELi3EEENS4_18smem_ptr_flag_bitsILi8EEENSR_INS5_IJNSA_ILi8EEESG_EEENS5_IJSG_SC_EEEEEEEvNS4_8identityENS4_23SM90_TMA_LOAD_MULTICASTES18_vS19_EENS_8epilogue10collective6detail29Sm90TmaWarpSpecializedAdapterINS1D_15DefaultEpilogueIaSK_SK_NS1C_6thread17LinearCombinationIaLi1EiiLNS1H_9ScaleType4KindE0ELNS_15FloatRoundStyleE2EaEENS1_15EpilogueDefaultEEEEEvvEEEEvNT_6ParamsE --------------------------
	.section	.text._ZN7cutlass13device_kernelINS_4gemm6kernel13GemmUniversalIN4cute5tupleIJiiiiEEENS1_10collective13CollectiveMmaINS1_34MainloopSm90TmaGmmaWarpSpecializedILi3ENS5_IJNS4_1CILi2EEENSA_ILi1EEESC_EEENS1_35KernelTmaWarpSpecializedCooperativeEEENS5_IJNSA_ILi128EEENSA_ILi160EEENSA_ILi256EEEEEEaNS5_IJlSC_lEEEaSK_NS4_8TiledMMAINS4_8MMA_AtomIJNS4_4SM904GMMA26MMA_64x32x32_S32S8S8_SS_TNEEEENS4_6LayoutISD_NS5_IJSC_NSA_ILi0EEESS_EEEEENS5_IJNS4_10UnderscoreESV_SV_EEEEENS4_13SM90_TMA_LOADENS4_14ComposedLayoutINS4_7SwizzleILi3ELi4ELi3EEENS4_18smem_ptr_flag_bitsILi8EEENSR_INS5_IJNSA_ILi8EEESG_EEENS5_IJSG_SC_EEEEEEEvNS4_8identityENS4_23SM90_TMA_LOAD_MULTICASTES18_vS19_EENS_8epilogue10collective6detail29Sm90TmaWarpSpecializedAdapterINS1D_15DefaultEpilogueIaSK_SK_NS1C_6thread17LinearCombinationIaLi1EiiLNS1H_9ScaleType4KindE0ELNS_15FloatRoundStyleE2EaEENS1_15EpilogueDefaultEEEEEvvEEEEvNT_6ParamsE,"ax",@progbits
	.align	128
.text._ZN7cutlass13device_kernelINS_4gemm6kernel13GemmUniversalIN4cute5tupleIJiiiiEEENS1_10collective13CollectiveMmaINS1_34MainloopSm90TmaGmmaWarpSpecializedILi3ENS5_IJNS4_1CILi2EEENSA_ILi1EEESC_EEENS1_35KernelTmaWarpSpecializedCooperativeEEENS5_IJNSA_ILi128EEENSA_ILi160EEENSA_ILi256EEEEEEaNS5_IJlSC_lEEEaSK_NS4_8TiledMMAINS4_8MMA_AtomIJNS4_4SM904GMMA26MMA_64x32x32_S32S8S8_SS_TNEEEENS4_6LayoutISD_NS5_IJSC_NSA_ILi0EEESS_EEEEENS5_IJNS4_10UnderscoreESV_SV_EEEEENS4_13SM90_TMA_LOADENS4_14ComposedLayoutINS4_7SwizzleILi3ELi4ELi3EEENS4_18smem_ptr_flag_bitsILi8EEENSR_INS5_IJNSA_ILi8EEESG_EEENS5_IJSG_SC_EEEEEEEvNS4_8identityENS4_23SM90_TMA_LOAD_MULTICASTES18_vS19_EENS_8epilogue10collective6detail29Sm90TmaWarpSpecializedAdapterINS1D_15DefaultEpilogueIaSK_SK_NS1C_6thread17LinearCombinationIaLi1EiiLNS1H_9ScaleType4KindE0ELNS_15FloatRoundStyleE2EaEENS1_15EpilogueDefaultEEEEEvvEEEEvNT_6ParamsE:
        .type           _ZN7cutlass13device_kernelINS_4gemm6kernel13GemmUniversalIN4cute5tupleIJiiiiEEENS1_10collective13CollectiveMmaINS1_34MainloopSm90TmaGmmaWarpSpecializedILi3ENS5_IJNS4_1CILi2EEENSA_ILi1EEESC_EEENS1_35KernelTmaWarpSpecializedCooperativeEEENS5_IJNSA_ILi128EEENSA_ILi160EEENSA_ILi256EEEEEEaNS5_IJlSC_lEEEaSK_NS4_8TiledMMAINS4_8MMA_AtomIJNS4_4SM904GMMA26MMA_64x32x32_S32S8S8_SS_TNEEEENS4_6LayoutISD_NS5_IJSC_NSA_ILi0EEESS_EEEEENS5_IJNS4_10UnderscoreESV_SV_EEEEENS4_13SM90_TMA_LOADENS4_14ComposedLayoutINS4_7SwizzleILi3ELi4ELi3EEENS4_18smem_ptr_flag_bitsILi8EEENSR_INS5_IJNSA_ILi8EEESG_EEENS5_IJSG_SC_EEEEEEEvNS4_8identityENS4_23SM90_TMA_LOAD_MULTICASTES18_vS19_EENS_8epilogue10collective6detail29Sm90TmaWarpSpecializedAdapterINS1D_15DefaultEpilogueIaSK_SK_NS1C_6thread17LinearCombinationIaLi1EiiLNS1H_9ScaleType4KindE0ELNS_15FloatRoundStyleE2EaEENS1_15EpilogueDefaultEEEEEvvEEEEvNT_6ParamsE,@function
        .size           _ZN7cutlass13device_kernelINS_4gemm6kernel13GemmUniversalIN4cute5tupleIJiiiiEEENS1_10collective13CollectiveMmaINS1_34MainloopSm90TmaGmmaWarpSpecializedILi3ENS5_IJNS4_1CILi2EEENSA_ILi1EEESC_EEENS1_35KernelTmaWarpSpecializedCooperativeEEENS5_IJNSA_ILi128EEENSA_ILi160EEENSA_ILi256EEEEEEaNS5_IJlSC_lEEEaSK_NS4_8TiledMMAINS4_8MMA_AtomIJNS4_4SM904GMMA26MMA_64x32x32_S32S8S8_SS_TNEEEENS4_6LayoutISD_NS5_IJSC_NSA_ILi0EEESS_EEEEENS5_IJNS4_10UnderscoreESV_SV_EEEEENS4_13SM90_TMA_LOADENS4_14ComposedLayoutINS4_7SwizzleILi3ELi4ELi3EEENS4_18smem_ptr_flag_bitsILi8EEENSR_INS5_IJNSA_ILi8EEESG_EEENS5_IJSG_SC_EEEEEEEvNS4_8identityENS4_23SM90_TMA_LOAD_MULTICASTES18_vS19_EENS_8epilogue10collective6detail29Sm90TmaWarpSpecializedAdapterINS1D_15DefaultEpilogueIaSK_SK_NS1C_6thread17LinearCombinationIaLi1EiiLNS1H_9ScaleType4KindE0ELNS_15FloatRoundStyleE2EaEENS1_15EpilogueDefaultEEEEEvvEEEEvNT_6ParamsE,(.L_x_233 - _ZN7cutlass13device_kernelINS_4gemm6kernel13GemmUniversalIN4cute5tupleIJiiiiEEENS1_10collective13CollectiveMmaINS1_34MainloopSm90TmaGmmaWarpSpecializedILi3ENS5_IJNS4_1CILi2EEENSA_ILi1EEESC_EEENS1_35KernelTmaWarpSpecializedCooperativeEEENS5_IJNSA_ILi128EEENSA_ILi160EEENSA_ILi256EEEEEEaNS5_IJlSC_lEEEaSK_NS4_8TiledMMAINS4_8MMA_AtomIJNS4_4SM904GMMA26MMA_64x32x32_S32S8S8_SS_TNEEEENS4_6LayoutISD_NS5_IJSC_NSA_ILi0EEESS_EEEEENS5_IJNS4_10UnderscoreESV_SV_EEEEENS4_13SM90_TMA_LOADENS4_14ComposedLayoutINS4_7SwizzleILi3ELi4ELi3EEENS4_18smem_ptr_flag_bitsILi8EEENSR_INS5_IJNSA_ILi8EEESG_EEENS5_IJSG_SC_EEEEEEEvNS4_8identityENS4_23SM90_TMA_LOAD_MULTICASTES18_vS19_EENS_8epilogue10collective6detail29Sm90TmaWarpSpecializedAdapterINS1D_15DefaultEpilogueIaSK_SK_NS1C_6thread17LinearCombinationIaLi1EiiLNS1H_9ScaleType4KindE0ELNS_15FloatRoundStyleE2EaEENS1_15EpilogueDefaultEEEEEvvEEEEvNT_6ParamsE)
        .other          _ZN7cutlass13device_kernelINS_4gemm6kernel13GemmUniversalIN4cute5tupleIJiiiiEEENS1_10collective13CollectiveMmaINS1_34MainloopSm90TmaGmmaWarpSpecializedILi3ENS5_IJNS4_1CILi2EEENSA_ILi1EEESC_EEENS1_35KernelTmaWarpSpecializedCooperativeEEENS5_IJNSA_ILi128EEENSA_ILi160EEENSA_ILi256EEEEEEaNS5_IJlSC_lEEEaSK_NS4_8TiledMMAINS4_8MMA_AtomIJNS4_4SM904GMMA26MMA_64x32x32_S32S8S8_SS_TNEEEENS4_6LayoutISD_NS5_IJSC_NSA_ILi0EEESS_EEEEENS5_IJNS4_10UnderscoreESV_SV_EEEEENS4_13SM90_TMA_LOADENS4_14ComposedLayoutINS4_7SwizzleILi3ELi4ELi3EEENS4_18smem_ptr_flag_bitsILi8EEENSR_INS5_IJNSA_ILi8EEESG_EEENS5_IJSG_SC_EEEEEEEvNS4_8identityENS4_23SM90_TMA_LOAD_MULTICASTES18_vS19_EENS_8epilogue10collective6detail29Sm90TmaWarpSpecializedAdapterINS1D_15DefaultEpilogueIaSK_SK_NS1C_6thread17LinearCombinationIaLi1EiiLNS1H_9ScaleType4KindE0ELNS_15FloatRoundStyleE2EaEENS1_15EpilogueDefaultEEEEEvvEEEEvNT_6ParamsE,@"STO_CUDA_ENTRY STV_DEFAULT"
_ZN7cutlass13device_kernelINS_4gemm6kernel13GemmUniversalIN4cute5tupleIJiiiiEEENS1_10collective13CollectiveMmaINS1_34MainloopSm90TmaGmmaWarpSpecializedILi3ENS5_IJNS4_1CILi2EEENSA_ILi1EEESC_EEENS1_35KernelTmaWarpSpecializedCooperativeEEENS5_IJNSA_ILi128EEENSA_ILi160EEENSA_ILi256EEEEEEaNS5_IJlSC_lEEEaSK_NS4_8TiledMMAINS4_8MMA_AtomIJNS4_4SM904GMMA26MMA_64x32x32_S32S8S8_SS_TNEEEENS4_6LayoutISD_NS5_IJSC_NSA_ILi0EEESS_EEEEENS5_IJNS4_10UnderscoreESV_SV_EEEEENS4_13SM90_TMA_LOADENS4_14ComposedLayoutINS4_7SwizzleILi3ELi4ELi3EEENS4_18smem_ptr_flag_bitsILi8EEENSR_INS5_IJNSA_ILi8EEESG_EEENS5_IJSG_SC_EEEEEEEvNS4_8identityENS4_23SM90_TMA_LOAD_MULTICASTES18_vS19_EENS_8epilogue10collective6detail29Sm90TmaWarpSpecializedAdapterINS1D_15DefaultEpilogueIaSK_SK_NS1C_6thread17LinearCombinationIaLi1EiiLNS1H_9ScaleType4KindE0ELNS_15FloatRoundStyleE2EaEENS1_15EpilogueDefaultEEEEEvvEEEEvNT_6ParamsE:
[----:B------:R-:W0:Y:S01]  /*0000*/  LDC R1, c[0x0][0x28] ;  /* 0x00000a00ff017b82 */ /* 0x000e220000000800 */
[----:B------:R-:W1:Y:S01]  /*0010*/  S2R R18, SR_TID.X ;  /* 0x0000000000127919 */ /* 0x000e620000002100 */
[----:B------:R-:W-:Y:S01]  /*0020*/  ELECT P0, URZ, PT ;  /* 0x00000000003f782f */ /* 0x000fe20003800000 */
[----:B------:R-:W-:Y:S01]  /*0030*/  BSSY B0, `(.L_x_0) ;  /* 0x000000f000007945 */ /* 0x000fe20003800000 */
[--C-:B-1----:R-:W-:Y:S02]  /*0040*/  SHF.R.U32.HI R0, RZ, 0x5, R18.reuse ;  /* 0x00000005ff007819 */ /* 0x102fe40000011612 */
[----:B------:R-:W-:-:S03]  /*0050*/  SHF.R.U32.HI R3, RZ, 0x7, R18 ;  /* 0x00000007ff037819 */ /* 0x000fc60000011612 */
[----:B------:R-:W1:Y:S04]  /*0060*/  SHFL.IDX PT, R2, R0, RZ, 0x1f ;  /* 0x00001fff00027589 */ /* 0x000e6800000e0000 */
[----:B------:R2:W3:Y:S01]  /*0070*/  SHFL.IDX PT, R5, R3, RZ, 0x1f ;  /* 0x00001fff03057589 */ /* 0x0004e200000e0000 */
[----:B-1----:R-:W-:-:S13]  /*0080*/  ISETP.NE.OR P0, PT, R2, RZ, !P0 ;  /* 0x000000ff0200720c */ /* 0x002fda0004705670 */
[----:B0-23--:R-:W-:Y:S05]  /*0090*/  @P0 BRA `(.L_x_1) ;  /* 0x0000000000200947 */ /* 0x00dfea0003800000 */
[----:B------:R-:W-:Y:S02]  /*00a0*/  ULDC.64 UR4, c[0x0][0x198] ;  /* 0x0000660000047ab9 */ /* 0x000fe40000000a00 */
[----:B------:R-:W-:Y:S02]  /*00b0*/  UIADD3 UR6, UP0, UR4, 0xf0, URZ ;  /* 0x000000f004067890 */ /* 0x000fe4000ff1e03f */
[----:B------:R-:W-:Y:S02]  /*00c0*/  UIADD3 UR4, UP1, UR4, 0x1f0, URZ ;  /* 0x000001f004047890 */ /* 0x000fe4000ff3e03f */
[----:B------:R-:W-:Y:S02]  /*00d0*/  UIADD3.X UR7, URZ, UR5, URZ, UP0, !UPT ;  /* 0x000000053f077290 */ /* 0x000fe400087fe43f */
[----:B------:R-:W-:-:S07]  /*00e0*/  UIADD3.X UR5, URZ, UR5, URZ, UP1, !UPT ;  /* 0x000000053f057290 */ /* 0x000fce0008ffe43f */
[----:B------:R0:W-:Y:S02]  /*00f0*/  UTMACCTL.PF [UR6] ;  /* 0x00000000060079b9 */ /* 0x0001e40008040000 */
[----:B------:R0:W-:Y:S02]  /*0100*/  UTMACCTL.PF [UR4] ;  /* 0x00000000040079b9 */ /* 0x0001e40008040000 */
[----:B0-----:R-:W-:Y:S01]  /*0110*/  NOP ;  /* 0x0000000000007918 */ /* 0x001fe20000000000 */
.L_x_1:
[----:B------:R-:W-:Y:S05]  /*0120*/  BSYNC B0 ;  /* 0x0000000000007941 */ /* 0x000fea0003800000 */
.L_x_0:
[----:B------:R-:W0:Y:S02]  /*0130*/  SHFL.IDX PT, R3, R0, RZ, 0x1f ;  /* 0x00001fff00037589 */ /* 0x000e2400000e0000 */
[----:B0-----:R-:W-:-:S13]  /*0140*/  ISETP.NE.AND P0, PT, R3, RZ, PT ;  /* 0x000000ff0300720c */ /* 0x001fda0003f05270 */
[----:B------:R-:W-:Y:S05]  /*0150*/  @P0 BRA `(.L_x_2) ;  /* 0x0000000000500947 */ /* 0x000fea0003800000 */
[----:B------:R-:W0:Y:S01]  /*0160*/  S2UR UR8, SR_CgaCtaId ;  /* 0x00000000000879c3 */ /* 0x000e220000008800 */
[----:B------:R-:W-:Y:S01]  /*0170*/  UMOV UR4, 0x400 ;  /* 0x0000040000047882 */ /* 0x000fe20000000000 */
[----:B------:R-:W-:Y:S01]  /*0180*/  UMOV UR5, 0x1 ;  /* 0x0000000100057882 */ /* 0x000fe20000000000 */
[----:B------:R-:W-:Y:S01]  /*0190*/  UMOV UR6, 0x4 ;  /* 0x0000000400067882 */ /* 0x000fe20000000000 */
[----:B------:R-:W-:Y:S01]  /*01a0*/  ELECT P0, URZ, PT ;  /* 0x00000000003f782f */ /* 0x000fe20003800000 */
[----:B------:R-:W-:-:S04]  /*01b0*/  UIADD3 UR6, -UR6, 0x100000, URZ ;  /* 0x0010000006067890 */ /* 0x000fc8000fffe13f */
[----:B------:R-:W-:Y:S02]  /*01c0*/  USHF.L.U32 UR7, UR6, 0xb, URZ ;  /* 0x0000000b06077899 */ /* 0x000fe4000800063f */
[----:B------:R-:W-:Y:S02]  /*01d0*/  USHF.L.U32 UR6, UR6, 0x1, URZ ;  /* 0x0000000106067899 */ /* 0x000fe4000800063f */
[----:B0-----:R-:W-:Y:S02]  /*01e0*/  ULEA UR8, UR8, UR4, 0x18 ;  /* 0x0000000408087291 */ /* 0x001fe4000f8ec03f */
[----:B------:R-:W-:-:S04]  /*01f0*/  UIADD3 UR4, -UR5, 0x100000, URZ ;  /* 0x0010000005047890 */ /* 0x000fc8000fffe13f */
[----:B------:R-:W-:Y:S02]  /*0200*/  USHF.L.U32 UR5, UR4, 0xb, URZ ;  /* 0x0000000b04057899 */ /* 0x000fe4000800063f */
[----:B------:R-:W-:Y:S01]  /*0210*/  USHF.L.U32 UR4, UR4, 0x1, URZ ;  /* 0x0000000104047899 */ /* 0x000fe2000800063f */
[----:B------:R-:W0:Y:S11]  /*0220*/  FENCE.VIEW.ASYNC.S ;  /* 0x00000000000073c6 */ /* 0x000e360000000000 */
[----:B0-----:R0:W1:Y:S01]  /*0230*/  SYNCS.EXCH.64 URZ, [UR8], UR4 ;  /* 0x00000004083f75b2 */ /* 0x0010620008000100 */
[----:B------:R0:W2:Y:S01]  /*0240*/  SYNCS.EXCH.64 URZ, [UR8+0x18], UR6 ;  /* 0x00001806083f75b2 */ /* 0x0000a20008000100 */
[----:B------:R0:W3:Y:S01]  /*0250*/  SYNCS.EXCH.64 URZ, [UR8+0x8], UR4 ;  /* 0x00000804083f75b2 */ /* 0x0000e20008000100 */
[----:B------:R0:W4:Y:S01]  /*0260*/  SYNCS.EXCH.64 URZ, [UR8+0x20], UR6 ;  /* 0x00002006083f75b2 */ /* 0x0001220008000100 */
[----:B------:R0:W0:Y:S01]  /*0270*/  SYNCS.EXCH.64 URZ, [UR8+0x10], UR4 ;  /* 0x00001004083f75b2 */ /* 0x0000220008000100 */
[----:B------:R0:W0:Y:S01]  /*0280*/  SYNCS.EXCH.64 URZ, [UR8+0x28], UR6 ;  /* 0x00002806083f75b2 */ /* 0x0000220008000100 */
[----:B------:R-:W-:Y:S01]  /*0290*/  NOP ;  /* 0x0000000000007918 */ /* 0x000fe20000000000 */
.L_x_2:
[----:B------:R-:W-:Y:S01]  /*02a0*/  SHF.R.S32.HI R7, RZ, 0x1f, R18 ;  /* 0x0000001fff077819 */ /* 0x000fe20000011412 */
[----:B------:R-:W5:Y:S01]  /*02b0*/  SHFL.IDX PT, R0, R0, RZ, 0x1f ;  /* 0x00001fff00007589 */ /* 0x000f6200000e0000 */
[----:B0-----:R-:W0:Y:S01]  /*02c0*/  S2UR UR8, SR_CTAID.X ;  /* 0x00000000000879c3 */ /* 0x001e220000002500 */
[----:B------:R-:W-:Y:S02]  /*02d0*/  ELECT P0, URZ, PT ;  /* 0x00000000003f782f */ /* 0x000fe40003800000 */
[----:B------:R-:W-:Y:S01]  /*02e0*/  LEA.HI R7, R7, R18, RZ, 0x7 ;  /* 0x0000001207077211 */ /* 0x000fe200078f38ff */
[----:B------:R-:W1:Y:S01]  /*02f0*/  S2R R4, SR_CTAID.Y ;  /* 0x0000000000047919 */ /* 0x000e620000002600 */
[----:B------:R-:W-:Y:S01]  /*0300*/  SHF.R.S32.HI R8, RZ, 0x1f, R3 ;  /* 0x0000001fff087819 */ /* 0x000fe20000011403 */
[----:B------:R-:W-:Y:S01]  /*0310*/  ULDC UR4, c[0x0][0x150] ;  /* 0x0000540000047ab9 */ /* 0x000fe20000000800 */
[----:B------:R-:W-:Y:S01]  /*0320*/  LOP3.LUT R7, R7, 0xffffff80, RZ, 0xc0, !PT ;  /* 0xffffff8007077812 */ /* 0x000fe200078ec0ff */
[----:B------:R-:W-:Y:S01]  /*0330*/  NOP ;  /* 0x0000000000007918 */ /* 0x000fe20000000000 */
[----:B------:R-:W-:Y:S01]  /*0340*/  LEA.HI R8, R8, R3, RZ, 0x2 ;  /* 0x0000000308087211 */ /* 0x000fe200078f10ff */
[----:B------:R-:W2:Y:S01]  /*0350*/  LDC R10, c[0x0][0x144] ;  /* 0x00005100ff0a7b82 */ /* 0x000ea20000000800 */
[----:B------:R-:W-:Y:S01]  /*0360*/  NOP ;  /* 0x0000000000007918 */ /* 0x000fe20000000000 */
[----:B------:R-:W-:Y:S01]  /*0370*/  IMAD.IADD R6, R18, 0x1, -R7 ;  /* 0x0000000112067824 */ /* 0x000fe200078e0a07 */
[----:B------:R-:W-:Y:S01]  /*0380*/  LOP3.LUT R8, R8, 0x3ffffffc, RZ, 0xc0, !PT ;  /* 0x3ffffffc08087812 */ /* 0x000fe200078ec0ff */
[----:B------:R-:W-:Y:S01]  /*0390*/  IMAD.MOV.U32 R23, RZ, RZ, 0x1 ;  /* 0x00000001ff177424 */ /* 0x000fe200078e00ff */
[----:B------:R-:W-:-:S02]  /*03a0*/  ISETP.NE.AND P3, PT, R5, RZ, PT ;  /* 0x000000ff0500720c */ /* 0x000fc40003f65270 */
[----:B------:R-:W-:Y:S01]  /*03b0*/  SHF.R.S32.HI R7, RZ, 0x1f, R6 ;  /* 0x0000001fff077819 */ /* 0x000fe20000011406 */
[----:B------:R-:W-:Y:S01]  /*03c0*/  IMAD.IADD R8, R3, 0x1, -R8 ;  /* 0x0000000103087824 */ /* 0x000fe200078e0a08 */
[----:B------:R-:W3:Y:S02]  /*03d0*/  LDC R13, c[0x0][0x140] ;  /* 0x00005000ff0d7b82 */ /* 0x000ee40000000800 */
[----:B------:R-:W-:Y:S02]  /*03e0*/  LEA.HI R7, R7, R6, RZ, 0x3 ;  /* 0x0000000607077211 */ /* 0x000fe400078f18ff */
[----:B-----5:R-:W-:Y:S02]  /*03f0*/  ISETP.NE.OR P0, PT, R0, RZ, !P0 ;  /* 0x000000ff0000720c */ /* 0x020fe40004705670 */
[--C-:B------:R-:W-:Y:S02]  /*0400*/  SHF.R.S32.HI R0, RZ, 0x3, R7.reuse ;  /* 0x00000003ff007819 */ /* 0x100fe40000011407 */
[----:B------:R-:W-:-:S02]  /*0410*/  SHF.R.S32.HI R7, RZ, 0x1f, R7 ;  /* 0x0000001fff077819 */ /* 0x000fc40000011407 */
[----:B0-----:R-:W-:Y:S02]  /*0420*/  I2FP.F32.U32 R9, UR8 ;  /* 0x0000000800097c45 */ /* 0x001fe40008201000 */
[----:B------:R-:W-:-:S03]  /*0430*/  LEA.HI R7, R7, R0, RZ, 0x2 ;  /* 0x0000000007077211 */ /* 0x000fc600078f10ff */
[----:B------:R-:W-:Y:S01]  /*0440*/  FMUL R9, R9, UR4 ;  /* 0x0000000409097c20 */ /* 0x000fe20008400000 */
[----:B------:R-:W-:Y:S01]  /*0450*/  LOP3.LUT R7, R7, 0xfffffffc, RZ, 0xc0, !PT ;  /* 0xfffffffc07077812 */ /* 0x000fe200078ec0ff */
[----:B------:R-:W-:Y:S01]  /*0460*/  VOTEU.ALL UP0, P0 ;  /* 0x00000000003f7886 */ /* 0x000fe20000000000 */
[----:B-1----:R-:W-:Y:S01]  /*0470*/  I2FP.F32.U32 R3, R4 ;  /* 0x0000000400037245 */ /* 0x002fe20000201000 */
[----:B------:R-:W-:Y:S01]  /*0480*/  ULDC UR4, c[0x0][0x154] ;  /* 0x0000550000047ab9 */ /* 0x000fe20000000800 */
[----:B------:R-:W-:Y:S01]  /*0490*/  VOTEU.ALL UP1, P0 ;  /* 0x00000000003f7886 */ /* 0x000fe20000020000 */
[----:B------:R-:W0:Y:S01]  /*04a0*/  F2I.U32.TRUNC.NTZ R9, R9 ;  /* 0x0000000900097305 */ /* 0x000e22000020f000 */
[----:B------:R-:W-:Y:S01]  /*04b0*/  IMAD.IADD R7, R0, 0x1, -R7 ;  /* 0x0000000100077824 */ /* 0x000fe200078e0a07 */
[----:B------:R-:W1:Y:S01]  /*04c0*/  @!UP0 S2UR UR7, SR_CgaCtaId ;  /* 0x00000000000789c3 */ /* 0x000e620000008800 */
[----:B------:R-:W-:Y:S01]  /*04d0*/  FMUL R12, R3, UR4 ;  /* 0x00000004030c7c20 */ /* 0x000fe20008400000 */
[----:B------:R-:W-:Y:S01]  /*04e0*/  UMOV UR4, 0x20 ;  /* 0x0000002000047882 */ /* 0x000fe20000000000 */
[----:B------:R-:W-:Y:S01]  /*04f0*/  IMAD R8, R8, 0x4, R7 ;  /* 0x0000000408087824 */ /* 0x000fe200078e0207 */
[----:B------:R-:W-:Y:S01]  /*0500*/  @!UP0 UMOV UR6, 0x400 ;  /* 0x0000040000068882 */ /* 0x000fe20000000000 */
[----:B------:R-:W-:-:S04]  /*0510*/  @!UP0 UIADD3 UR4, -UR4, 0x100000, URZ ;  /* 0x0010000004048890 */ /* 0x000fc8000fffe13f */
[----:B------:R-:W-:Y:S02]  /*0520*/  @!UP0 USHF.L.U32 UR5, UR4, 0xb, URZ ;  /* 0x0000000b04058899 */ /* 0x000fe4000800063f */
[----:B------:R-:W-:Y:S01]  /*0530*/  @!UP0 USHF.L.U32 UR4, UR4, 0x1, URZ ;  /* 0x0000000104048899 */ /* 0x000fe2000800063f */
[----:B---3--:R-:W-:Y:S01]  /*0540*/  ISETP.EQ.U32.AND P2, PT, R13, 0x1, PT ;  /* 0x000000010d00780c */ /* 0x008fe20003f42070 */
[----:B------:R-:W3:Y:S01]  /*0550*/  F2I.U32.TRUNC.NTZ R12, R12 ;  /* 0x0000000c000c7305 */ /* 0x000ee2000020f000 */
[----:B------:R-:W-:Y:S01]  /*0560*/  LEA.HI R0, R8, R8, RZ, 0x1 ;  /* 0x0000000808007211 */ /* 0x000fe200078f08ff */
[----:B------:R-:W5:Y:S03]  /*0570*/  LDC R7, c[0x0][0x148] ;  /* 0x00005200ff077b82 */ /* 0x000f660000000800 */
[----:B------:R-:W-:Y:S01]  /*0580*/  LOP3.LUT R11, R0, 0xfffffffe, RZ, 0xc0, !PT ;  /* 0xfffffffe000b7812 */ /* 0x000fe200078ec0ff */
[----:B0-----:R-:W-:Y:S01]  /*0590*/  IMAD.MOV R15, RZ, RZ, -R9 ;  /* 0x000000ffff0f7224 */ /* 0x001fe200078e0a09 */
[----:B------:R-:W-:-:S03]  /*05a0*/  SHF.R.S32.HI R9, RZ, 0x1f, R2 ;  /* 0x0000001fff097819 */ /* 0x000fc60000011402 */
[----:B--2---:R-:W-:Y:S01]  /*05b0*/  IMAD R3, R10, R15, UR8 ;  /* 0x000000080a037e24 */ /* 0x004fe2000f8e020f */
[----:B------:R-:W-:Y:S01]  /*05c0*/  LEA.HI R9, R9, R2, RZ, 0x2 ;  /* 0x0000000209097211 */ /* 0x000fe200078f10ff */
[C---:B------:R-:W-:Y:S02]  /*05d0*/  IMAD.IADD R0, R8.reuse, 0x1, -R11 ;  /* 0x0000000108007824 */ /* 0x040fe400078e0a0b */
[----:B------:R-:W-:Y:S01]  /*05e0*/  IMAD.SHL.U32 R11, R8, 0x4, RZ ;  /* 0x00000004080b7824 */ /* 0x000fe200078e00ff */
[----:B------:R-:W-:Y:S01]  /*05f0*/  LOP3.LUT R9, R9, 0xfffffffc, RZ, 0xc0, !PT ;  /* 0xfffffffc09097812 */ /* 0x000fe200078ec0ff */
[----:B---3--:R-:W-:Y:S01]  /*0600*/  IMAD.MOV R24, RZ, RZ, -R12 ;  /* 0x000000ffff187224 */ /* 0x008fe200078e0a0c */
[----:B------:R-:W-:Y:S01]  /*0610*/  ISETP.NE.AND P4, PT, R0, R3, PT ;  /* 0x000000030000720c */ /* 0x000fe20003f85270 */
[----:B-1----:R-:W-:Y:S01]  /*0620*/  @!UP0 ULEA UR6, UR7, UR6, 0x18 ;  /* 0x0000000607068291 */ /* 0x002fe2000f8ec03f */
[----:B------:R-:W-:Y:S01]  /*0630*/  LOP3.LUT R22, R8, 0xc, R11, 0x78, !PT ;  /* 0x0000000c08167812 */ /* 0x000fe200078e780b */
[----:B------:R-:W-:Y:S01]  /*0640*/  IMAD.IADD R0, R2, 0x1, -R9 ;  /* 0x0000000102007824 */ /* 0x000fe200078e0a09 */
[----:B------:R-:W-:Y:S01]  /*0650*/  VOTEU.ALL UP0, P0 ;  /* 0x00000000003f7886 */ /* 0x000fe20000000000 */
[----:B------:R-:W-:Y:S01]  /*0660*/  LOP3.LUT P0, RZ, R6, 0x7, RZ, 0xc0, !PT ;  /* 0x0000000706ff7812 */ /* 0x000fe2000780c0ff */
[----:B------:R-:W-:-:S02]  /*0670*/  VIADD R6, R5, 0xffffffff ;  /* 0xffffffff05067836 */ /* 0x000fc40000000000 */
[----:B------:R-:W-:Y:S01]  /*0680*/  ISETP.NE.AND P1, PT, R0, 0x3, PT ;  /* 0x000000030000780c */ /* 0x000fe20003f25270 */
[----:B-----5:R-:W-:Y:S01]  /*0690*/  IMAD R9, R7, R24, R4 ;  /* 0x0000001807097224 */ /* 0x020fe200078e0204 */
[----:B------:R-:W-:Y:S02]  /*06a0*/  ISETP.LT.U32.AND P0, PT, R22, 0x2, !P0 ;  /* 0x000000021600780c */ /* 0x000fe40004701070 */
[----:B------:R-:W-:Y:S01]  /*06b0*/  ISETP.EQ.OR P1, PT, R0, RZ, !P1 ;  /* 0x000000ff0000720c */ /* 0x000fe20004f22670 */
[----:B------:R-:W0:Y:S02]  /*06c0*/  FENCE.VIEW.ASYNC.S ;  /* 0x00000000000073c6 */ /* 0x000e240000000000 */
[----:B0-----:R0:W1:Y:S01]  /*06d0*/  @!UP0 SYNCS.EXCH.64 URZ, [UR6+0x40], UR4 ;  /* 0x00004004063f85b2 */ /* 0x0010620008000100 */
[----:B------:R-:W-:Y:S02]  /*06e0*/  @P4 LEA.HI R2, R22, R22, RZ, 0x1 ;  /* 0x0000001616024211 */ /* 0x000fe400078f08ff */
[----:B------:R-:W-:-:S02]  /*06f0*/  ISETP.EQ.AND P1, PT, R5, RZ, P1 ;  /* 0x000000ff0500720c */ /* 0x000fc40000f22270 */
[----:B------:R-:W-:Y:S02]  /*0700*/  @P4 SHF.R.S32.HI R2, RZ, 0x1, R2 ;  /* 0x00000001ff024819 */ /* 0x000fe40000011402 */
[----:B------:R-:W-:Y:S02]  /*0710*/  ISETP.GE.U32.AND P6, PT, R6, 0x2, PT ;  /* 0x000000020600780c */ /* 0x000fe40003fc6070 */
[----:B------:R-:W-:Y:S02]  /*0720*/  @P4 ISETP.NE.AND P5, PT, R2, R9, PT ;  /* 0x000000090200420c */ /* 0x000fe40003fa5270 */
[----:B------:R-:W-:Y:S02]  /*0730*/  SEL R2, RZ, 0x1, !P0 ;  /* 0x00000001ff027807 */ /* 0x000fe40004000000 */
[----:B------:R-:W-:Y:S02]  /*0740*/  @P4 SEL R23, RZ, 0x1, P5 ;  /* 0x00000001ff174807 */ /* 0x000fe40002800000 */
[----:B------:R-:W-:Y:S01]  /*0750*/  SEL R19, RZ, 0x1, !P1 ;  /* 0x00000001ff137807 */ /* 0x000fe20004800000 */
[----:B------:R0:W2:Y:S01]  /*0760*/  @!UP1 SYNCS.EXCH.64 URZ, [UR6+0x48], UR4 ;  /* 0x00004804063f95b2 */ /* 0x0000a20008000100 */
[----:B------:R-:W-:Y:S01]  /*0770*/  LOP3.LUT R23, R23, R2, RZ, 0xc0, !PT ;  /* 0x0000000217177212 */ /* 0x000fe200078ec0ff */
[----:B------:R-:W-:Y:S01]  /*0780*/  NOP ;  /* 0x0000000000007918 */ /* 0x000fe20000000000 */
[----:B------:R-:W-:Y:S01]  /*0790*/  SEL R19, R19, 0x2, P6 ;  /* 0x0000000213137807 */ /* 0x000fe20003000000 */
[----:B------:R-:W-:Y:S06]  /*07a0*/  @!P2 BRA `(.L_x_3) ;  /* 0x000000000008a947 */ /* 0x000fec0003800000 */
[----:B-12-4-:R-:W-:Y:S01]  /*07b0*/  UCGABAR_ARV ;  /* 0x00000000000079c7 */ /* 0x016fe20008000000 */
[----:B------:R-:W-:Y:S05]  /*07c0*/  BRA `(.L_x_4) ;  /* 0x0000000000047947 */ /* 0x000fea0003800000 */
.L_x_3:
[----:B-12-4-:R-:W-:Y:S01]  /*07d0*/  NOP ;  /* 0x0000000000007918 */ /* 0x016fe20000000000 */
.L_x_4:
[----:B------:R-:W1:Y:S01]  /*07e0*/  LDC R2, c[0x0][0x65c] ;  /* 0x00019700ff027b82 */ /* 0x000e620000000800 */
[----:B------:R-:W-:Y:S02]  /*07f0*/  IMAD.U32 R8, RZ, RZ, UR8 ;  /* 0x00000008ff087e24 */ /* 0x000fe4000f8e00ff */
[----:B------:R-:W-:Y:S01]  /*0800*/  IMAD.MOV.U32 R9, RZ, RZ, RZ ;  /* 0x000000ffff097224 */ /* 0x000fe200078e00ff */
[----:B-1----:R-:W-:-:S04]  /*0810*/  ISETP.NE.AND P1, PT, R2, 0x1, PT ;  /* 0x000000010200780c */ /* 0x002fc80003f25270 */
[----:B------:R-:W-:-:S09]  /*0820*/  P2R R5, PR, RZ, 0x2 ;  /* 0x00000002ff057803 */ /* 0x000fd20000000000 */
[----:B------:R-:W1:Y:S01]  /*0830*/  @P1 LDC R17, c[0x0][0x10] ;  /* 0x00000400ff111b82 */ /* 0x000e620000000800 */
[----:B------:R-:W-:Y:S02]  /*0840*/  @P1 IMAD.MOV.U32 R5, RZ, RZ, RZ ;  /* 0x000000ffff051224 */ /* 0x000fe400078e00ff */
[----:B------:R-:W-:-:S05]  /*0850*/  @P1 IMAD.MOV.U32 R13, RZ, RZ, RZ ;  /* 0x000000ffff0d1224 */ /* 0x000fca00078e00ff */
[----:B------:R-:W2:Y:S01]  /*0860*/  @!P1 LDC R11, c[0x0][0xc] ;  /* 0x00000300ff0b9b82 */ /* 0x000ea20000000800 */
[----:B-1----:R-:W-:-:S04]  /*0870*/  @P1 IMAD.WIDE.U32 R16, R17, UR8, R4 ;  /* 0x0000000811101c25 */ /* 0x002fc8000f8e0004 */
[----:B------:R-:W-:Y:S02]  /*0880*/  @P1 IMAD.IADD R17, R17, 0x1, R13 ;  /* 0x0000000111111824 */ /* 0x000fe400078e020d */
[----:B--2---:R-:W-:-:S04]  /*0890*/  @!P1 IMAD.WIDE.U32 R8, R4, R11, R8 ;  /* 0x0000000b04089225 */ /* 0x004fc800078e0008 */
[----:B------:R-:W-:Y:S02]  /*08a0*/  @!P1 IMAD.MOV.U32 R16, RZ, RZ, R8 ;  /* 0x000000ffff109224 */ /* 0x000fe400078e0008 */
[----:B------:R-:W-:Y:S01]  /*08b0*/  @!P1 IMAD.MOV.U32 R17, RZ, RZ, R9 ;  /* 0x000000ffff119224 */ /* 0x000fe200078e0009 */
[----:B------:R-:W-:Y:S06]  /*08c0*/  @!P2 BRA `(.L_x_5) ;  /* 0x00000000000ca947 */ /* 0x000fec0003800000 */
[----:B------:R-:W-:Y:S01]  /*08d0*/  UCGABAR_WAIT ;  /* 0x0000000000007dc7 */ /* 0x000fe20008000000 */
[----:B------:R-:W-:Y:S01]  /*08e0*/  CCTL.IVALL ;  /* 0x00000000ff00798f */ /* 0x000fe20002000000 */
[----:B------:R-:W-:Y:S05]  /*08f0*/  BRA `(.L_x_6) ;  /* 0x0000000000047947 */ /* 0x000fea0003800000 */
.L_x_5:
[----:B------:R-:W-:Y:S06]  /*0900*/  BAR.SYNC.DEFER_BLOCKING 0x0 ;  /* 0x0000000000007b1d */ /* 0x000fec0000010000 */
.L_x_6:
[----:B------:R-:W-:Y:S05]  /*0910*/  @!P3 BRA `(.L_x_7) ;  /* 0x0000007c0058b947 */ /* 0x000fea0003800000 */
[----:B------:R-:W-:-:S13]  /*0920*/  ISETP.GT.U32.AND P0, PT, R6, 0x1, PT ;  /* 0x000000010600780c */ /* 0x000fda0003f04070 */
[----:B0-----:R-:W-:Y:S05]  /*0930*/  @P0 EXIT ;  /* 0x000000000000094d */ /* 0x001fea0003800000 */
[----:B------:R-:W-:Y:S01]  /*0940*/  ULDC.64 UR4, c[0x0][0x650] ;  /* 0x0001940000047ab9 */ /* 0x000fe20000000a00 */
[----:B------:R-:W-:Y:S01]  /*0950*/  PRMT R0, RZ, 0x7610, R0 ;  /* 0x00007610ff007816 */ /* 0x000fe20000000000 */
[----:B------:R-:W-:Y:S01]  /*0960*/  IMAD.MOV.U32 R108, RZ, RZ, -0x1 ;  /* 0xffffffffff6c7424 */ /* 0x000fe200078e00ff */
[----:B------:R-:W-:Y:S01]  /*0970*/  ISETP.GE.U32.AND P0, PT, R16, UR4, PT ;  /* 0x0000000410007c0c */ /* 0x000fe2000bf06070 */
[----:B------:R-:W-:Y:S02]  /*0980*/  IMAD.MOV.U32 R109, RZ, RZ, -0x1 ;  /* 0xffffffffff6d7424 */ /* 0x000fe400078e00ff */
[----:B------:R-:W-:Y:S01]  /*0990*/  IMAD.MOV.U32 R104, RZ, RZ, -0x1 ;  /* 0xffffffffff687424 */ /* 0x000fe200078e00ff */
[----:B------:R-:W-:-:S13]  /*09a0*/  ISETP.GE.U32.AND.EX P0, PT, R17, UR5, PT, P0 ;  /* 0x0000000511007c0c */ /* 0x000fda000bf06100 */
[----:B------:R-:W-:Y:S05]  /*09b0*/  @P0 BRA `(.L_x_8) ;  /* 0x0000000400280947 */ /* 0x000fea0003800000 */
[----:B------:R-:W0:Y:S01]  /*09c0*/  LDC.64 R20, c[0x0][0x628] ;  /* 0x00018a00ff147b82 */ /* 0x000e220000000a00 */
[----:B------:R-:W-:Y:S02]  /*09d0*/  IMAD.MOV.U32 R8, RZ, RZ, R16 ;  /* 0x000000ffff087224 */ /* 0x000fe400078e0010 */
[----:B------:R-:W-:-:S05]  /*09e0*/  IMAD.MOV.U32 R9, RZ, RZ, R17 ;  /* 0x000000ffff097224 */ /* 0x000fca00078e0011 */
[----:B------:R-:W1:Y:S08]  /*09f0*/  LDC R0, c[0x0][0x630] ;  /* 0x00018c00ff007b82 */ /* 0x000e700000000800 */
[----:B------:R-:W2:Y:S01]  /*0a00*/  LDC.64 R26, c[0x0][0x620] ;  /* 0x00018800ff1a7b82 */ /* 0x000ea20000000a00 */
[----:B0-----:R-:W-:-:S04]  /*0a10*/  ISETP.NE.U32.AND P0, PT, R20, RZ, PT ;  /* 0x000000ff1400720c */ /* 0x001fc80003f05070 */
[----:B------:R-:W-:-:S13]  /*0a20*/  ISETP.NE.AND.EX P0, PT, R21, RZ, PT, P0 ;  /* 0x000000ff1500720c */ /* 0x000fda0003f05300 */
[----:B-12---:R-:W-:Y:S05]  /*0a30*/  @!P0 BRA `(.L_x_9) ;  /* 0x0000000000288947 */ /* 0x006fea0003800000 */
[----:B------:R-:W0:Y:S02]  /*0a40*/  LDC R13, c[0x0][0x634] ;  /* 0x00018d00ff0d7b82 */ /* 0x000e240000000800 */
[----:B0-----:R-:W-:-:S05]  /*0a50*/  IADD3 R13, P0, R16, R13, RZ ;  /* 0x0000000d100d7210 */ /* 0x001fca0007f1e0ff */
[----:B------:R-:W-:-:S04]  /*0a60*/  IMAD.X R15, RZ, RZ, R17, P0 ;  /* 0x000000ffff0f7224 */ /* 0x000fc800000e0611 */
[----:B------:R-:W-:-:S04]  /*0a70*/  IMAD.WIDE.U32 R8, R15, R20, RZ ;  /* 0x000000140f087225 */ /* 0x000fc800078e00ff */
[----:B------:R-:W-:-:S04]  /*0a80*/  IMAD.WIDE.U32 R10, P0, R13, R21, R8 ;  /* 0x000000150d0a7225 */ /* 0x000fc80007800008 */
[----:B------:R-:W-:-:S04]  /*0a90*/  IMAD.WIDE.U32 R8, R13, R20, RZ ;  /* 0x000000140d087225 */ /* 0x000fc800078e00ff */
[----:B------:R-:W-:Y:S01]  /*0aa0*/  IMAD.X R13, RZ, RZ, RZ, P0 ;  /* 0x000000ffff0d7224 */ /* 0x000fe200000e06ff */
[----:B------:R-:W-:Y:S01]  /*0ab0*/  IADD3 RZ, P0, R9, R10, RZ ;  /* 0x0000000a09ff7210 */ /* 0x000fe20007f1e0ff */
[----:B------:R-:W-:-:S04]  /*0ac0*/  IMAD.MOV.U32 R12, RZ, RZ, R11 ;  /* 0x000000ffff0c7224 */ /* 0x000fc800078e000b */
[----:B------:R-:W-:-:S08]  /*0ad0*/  IMAD.WIDE.U32.X R8, R15, R21, R12, P0 ;  /* 0x000000150f087225 */ /* 0x000fd000000e040c */
.L_x_9:
[----:B------:R-:W0:Y:S01]  /*0ae0*/  LDC.64 R20, c[0x0][0x640] ;  /* 0x00019000ff147b82 */ /* 0x000e220000000a00 */
[--C-:B------:R-:W-:Y:S01]  /*0af0*/  SHF.R.U64 R104, R8, R0, R9.reuse ;  /* 0x0000000008687219 */ /* 0x100fe20000001209 */
[----:B------:R-:W-:Y:S01]  /*0b00*/  IMAD R28, R7, R24, R4 ;  /* 0x00000018071c7224 */ /* 0x000fe200078e0204 */
[----:B------:R-:W-:Y:S01]  /*0b10*/  SHF.R.U32.HI R0, RZ, R0, R9 ;  /* 0x00000000ff007219 */ /* 0x000fe20000011609 */
[----:B------:R-:W-:Y:S01]  /*0b20*/  IMAD.MOV.U32 R25, RZ, RZ, 0x1 ;  /* 0x00000001ff197424 */ /* 0x000fe200078e00ff */
[----:B------:R-:W-:-:S03]  /*0b30*/  IADD3 R5, P0, RZ, -R104, RZ ;  /* 0x80000068ff057210 */ /* 0x000fc60007f1e0ff */
[----:B------:R-:W1:Y:S02]  /*0b40*/  LDC R6, c[0x0][0x618] ;  /* 0x00018600ff067b82 */ /* 0x000e640000000800 */
[----:B------:R-:W-:-:S04]  /*0b50*/  IMAD.X R9, RZ, RZ, ~R0, P0 ;  /* 0x000000ffff097224 */ /* 0x000fc800000e0e00 */
[-C--:B------:R-:W-:Y:S02]  /*0b60*/  IMAD R0, R9, R26.reuse, RZ ;  /* 0x0000001a09007224 */ /* 0x080fe400078e02ff */
[----:B------:R-:W2:Y:S01]  /*0b70*/  LDC R11, c[0x0][0x608] ;  /* 0x00018200ff0b7b82 */ /* 0x000ea20000000800 */
[----:B------:R-:W-:-:S04]  /*0b80*/  IMAD.WIDE.U32 R8, R5, R26, R16 ;  /* 0x0000001a05087225 */ /* 0x000fc800078e0010 */
[----:B------:R-:W-:-:S03]  /*0b90*/  IMAD R5, R5, R27, R0 ;  /* 0x0000001b05057224 */ /* 0x000fc600078e0200 */
[----:B------:R-:W3:Y:S01]  /*0ba0*/  LDC R12, c[0x0][0x658] ;  /* 0x00019600ff0c7b82 */ /* 0x000ee20000000800 */
[----:B0-----:R-:W-:Y:S01]  /*0bb0*/  ISETP.NE.U32.AND P0, PT, R20, RZ, PT ;  /* 0x000000ff1400720c */ /* 0x001fe20003f05070 */
[----:B------:R-:W-:Y:S02]  /*0bc0*/  IMAD.IADD R5, R9, 0x1, R5 ;  /* 0x0000000109057824 */ /* 0x000fe400078e0205 */
[----:B------:R-:W-:Y:S01]  /*0bd0*/  IMAD.MOV.U32 R9, RZ, RZ, -0x1 ;  /* 0xffffffffff097424 */ /* 0x000fe200078e00ff */
[----:B------:R-:W-:-:S03]  /*0be0*/  ISETP.NE.AND.EX P0, PT, R21, RZ, PT, P0 ;  /* 0x000000ff1500720c */ /* 0x000fc60003f05300 */
[----:B------:R-:W0:Y:S01]  /*0bf0*/  LDC R15, c[0x0][0x600] ;  /* 0x00018000ff0f7b82 */ /* 0x000e220000000800 */
[-CC-:B-1----:R-:W-:Y:S02]  /*0c00*/  SHF.R.U64 R13, R8, R6.reuse, R5.reuse ;  /* 0x00000006080d7219 */ /* 0x182fe40000001205 */
[----:B------:R-:W-:-:S05]  /*0c10*/  SHF.R.U32.HI R0, RZ, R6, R5 ;  /* 0x00000006ff007219 */ /* 0x000fca0000011605 */
[----:B------:R-:W1:Y:S01]  /*0c20*/  LDC R14, c[0x0][0x648] ;  /* 0x00019200ff0e7b82 */ /* 0x000e620000000800 */
[-CC-:B--2---:R-:W-:Y:S02]  /*0c30*/  SHF.R.U64 R29, R13, R11.reuse, R0.reuse ;  /* 0x0000000b0d1d7219 */ /* 0x184fe40000001200 */
[----:B------:R-:W-:-:S05]  /*0c40*/  SHF.R.U32.HI R5, RZ, R11, R0 ;  /* 0x0000000bff057219 */ /* 0x000fca0000011600 */
[----:B------:R-:W2:Y:S01]  /*0c50*/  LDC R26, c[0x0][0x638] ;  /* 0x00018e00ff1a7b82 */ /* 0x000ea20000000800 */
[-CC-:B---3--:R-:W-:Y:S02]  /*0c60*/  SHF.R.U64 R24, R29, R12.reuse, R5.reuse ;  /* 0x0000000c1d187219 */ /* 0x188fe40000001205 */
[-C--:B------:R-:W-:Y:S02]  /*0c70*/  SHF.L.U32 R0, R9, R12.reuse, RZ ;  /* 0x0000000c09007219 */ /* 0x080fe400000006ff */
[----:B------:R-:W-:Y:S01]  /*0c80*/  SHF.R.U32.HI R5, RZ, R12, R5 ;  /* 0x0000000cff057219 */ /* 0x000fe20000011605 */
[----:B------:R-:W-:Y:S01]  /*0c90*/  IMAD.MOV.U32 R4, RZ, RZ, R24 ;  /* 0x000000ffff047224 */ /* 0x000fe200078e0018 */
[----:B------:R-:W-:Y:S01]  /*0ca0*/  LOP3.LUT R10, RZ, R0, RZ, 0x33, !PT ;  /* 0x00000000ff0a7212 */ /* 0x000fe200078e33ff */
[----:B------:R-:W3:Y:S01]  /*0cb0*/  LDC R27, c[0x0][0x610] ;  /* 0x00018400ff1b7b82 */ /* 0x000ee20000000800 */
[----:B------:R-:W-:Y:S05]  /*0cc0*/  @!P0 BRA `(.L_x_10) ;  /* 0x0000000000288947 */ /* 0x000fea0003800000 */
[----:B------:R-:W4:Y:S02]  /*0cd0*/  LDC R9, c[0x0][0x64c] ;  /* 0x00019300ff097b82 */ /* 0x000f240000000800 */
[----:B----4-:R-:W-:-:S05]  /*0ce0*/  IADD3 R9, P0, R24, R9, RZ ;  /* 0x0000000918097210 */ /* 0x010fca0007f1e0ff */
        /* <DEDUP_REMOVED lines=8> */
.L_x_10:
[----:B-1----:R-:W-:Y:S01]  /*0d70*/  SHF.R.U64 R4, R4, R14, R5 ;  /* 0x0000000e04047219 */ /* 0x002fe20000001205 */
[----:B0-----:R-:W-:Y:S01]  /*0d80*/  VIADD R6, R15, 0xffffffff ;  /* 0xffffffff0f067836 */ /* 0x001fe20000000000 */
[----:B------:R-:W-:Y:S02]  /*0d90*/  SHF.L.U32 R0, R25, R12, RZ ;  /* 0x0000000c19007219 */ /* 0x000fe400000006ff */
[----:B------:R-:W-:Y:S01]  /*0da0*/  LOP3.LUT R5, R29, R10, RZ, 0xc0, !PT ;  /* 0x0000000a1d057212 */ /* 0x000fe200078ec0ff */
[----:B------:R-:W-:Y:S01]  /*0db0*/  IMAD.MOV R7, RZ, RZ, -R4 ;  /* 0x000000ffff077224 */ /* 0x000fe200078e0a04 */
[----:B------:R-:W-:Y:S02]  /*0dc0*/  SEL R3, R3, R28, !P1 ;  /* 0x0000001c03037207 */ /* 0x000fe40004800000 */
[----:B------:R-:W-:Y:S01]  /*0dd0*/  LOP3.LUT R6, R13, R6, RZ, 0xc0, !PT ;  /* 0x000000060d067212 */ /* 0x000fe200078ec0ff */
[----:B------:R-:W-:Y:S02]  /*0de0*/  IMAD R4, R0, R4, R5 ;  /* 0x0000000400047224 */ /* 0x000fe400078e0205 */
[----:B--2---:R-:W-:-:S02]  /*0df0*/  IMAD R0, R7, R26, R24 ;  /* 0x0000001a07007224 */ /* 0x004fc400078e0218 */
[----:B---3--:R-:W-:Y:S02]  /*0e00*/  IMAD R3, R4, R27, R3 ;  /* 0x0000001b04037224 */ /* 0x008fe400078e0203 */
[----:B------:R-:W-:Y:S02]  /*0e10*/  IMAD R108, R0, R15, R6 ;  /* 0x0000000f006c7224 */ /* 0x000fe400078e0206 */
[----:B------:R-:W-:-:S03]  /*0e20*/  IMAD.MOV.U32 R4, RZ, RZ, 0x1 ;  /* 0x00000001ff047424 */ /* 0x000fc600078e00ff */
[----:B------:R-:W-:Y:S02]  /*0e30*/  SEL R109, R108, R3, !P1 ;  /* 0x000000036c6d7207 */ /* 0x000fe40004800000 */
[----:B------:R-:W-:Y:S02]  /*0e40*/  PRMT R0, R4, 0x7610, R0 ;  /* 0x0000761004007816 */ /* 0x000fe40000000000 */
[----:B------:R-:W-:-:S07]  /*0e50*/  SEL R108, R3, R108, !P1 ;  /* 0x0000006c036c7207 */ /* 0x000fce0004800000 */
.L_x_8:
[----:B------:R-:W-:-:S08]  /*0e60*/  NOP ;  /* 0x0000000000007918 */ /* 0x000fd00000000000 */
[----:B------:R-:W0:Y:S02]  /*0e70*/  USETMAXREG.TRY_ALLOC.CTAPOOL UP0, 0xe8 ;  /* 0x000000e8000079c8 */ /* 0x000e240008000600 */
[----:B0-----:R-:W-:-:S13]  /*0e80*/  PLOP3.LUT P0, PT, PT, PT, UP0, 0x80, 0x0 ;  /* 0x000000000000781c */ /* 0x001fda0003f0f008 */
[----:B------:R-:W-:Y:S05]  /*0e90*/  @!P0 BRA `(.L_x_8) ;  /* 0xfffffffc00f08947 */ /* 0x000fea000383ffff */
[----:B------:R-:W-:Y:S01]  /*0ea0*/  ULDC.64 UR4, c[0x0][0x598] ;  /* 0x0001660000047ab9 */ /* 0x000fe20000000a00 */
[----:B------:R-:W-:Y:S01]  /*0eb0*/  ULDC.64 UR36, c[0x0][0x208] ;  /* 0x0000820000247ab9 */ /* 0x000fe20000000a00 */
[----:B------:R-:W-:-:S04]  /*0ec0*/  ISETP.NE.U32.AND P0, PT, RZ, UR4, PT ;  /* 0x00000004ff007c0c */ /* 0x000fc8000bf05070 */
[----:B------:R-:W-:-:S13]  /*0ed0*/  ISETP.NE.AND.EX P0, PT, RZ, UR5, PT, P0 ;  /* 0x00000005ff007c0c */ /* 0x000fda000bf05300 */
[----:B------:R-:W-:Y:S05]  /*0ee0*/  @!P0 BRA `(.L_x_11) ;  /* 0x00000000001c8947 */ /* 0x000fea0003800000 */
[----:B------:R-:W0:Y:S02]  /*0ef0*/  LDC.64 R4, c[0x0][0x598] ;  /* 0x00016600ff047b82 */ /* 0x000e240000000a00 */
[----:B0-----:R-:W2:Y:S02]  /*0f00*/  LDG.E.64 R4, desc[UR36][R4.64] ;  /* 0x0000002404047981 */ /* 0x001ea4000c1e1b00 */
[----:B--2---:R-:W-:-:S04]  /*0f10*/  ISETP.NE.U32.AND P0, PT, R4, RZ, PT ;  /* 0x000000ff0400720c */ /* 0x004fc80003f05070 */
[----:B------:R-:W-:-:S13]  /*0f20*/  ISETP.NE.AND.EX P0, PT, R5, RZ, PT, P0 ;  /* 0x000000ff0500720c */ /* 0x000fda0003f05300 */
[----:B------:R-:W-:Y:S05]  /*0f30*/  @!P0 BRA `(.L_x_11) ;  /* 0x0000000000088947 */ /* 0x000fea0003800000 */
[----:B------:R0:W5:Y:S01]  /*0f40*/  LD.E R105, desc[UR36][R4.64] ;  /* 0x0000002404697980 */ /* 0x000162000c101900 */
[----:B------:R-:W-:Y:S05]  /*0f50*/  BRA `(.L_x_12) ;  /* 0x0000000000247947 */ /* 0x000fea0003800000 */
.L_x_11:
[----:B------:R-:W-:Y:S02]  /*0f60*/  ULDC.64 UR4, c[0x0][0x588] ;  /* 0x0001620000047ab9 */ /* 0x000fe40000000a00 */
[----:B------:R-:W-:-:S04]  /*0f70*/  ISETP.NE.U32.AND P0, PT, RZ, UR4, PT ;  /* 0x00000004ff007c0c */ /* 0x000fc8000bf05070 */
[----:B------:R-:W-:-:S13]  /*0f80*/  ISETP.NE.AND.EX P0, PT, RZ, UR5, PT, P0 ;  /* 0x00000005ff007c0c */ /* 0x000fda000bf05300 */
[----:B------:R-:W-:Y:S05]  /*0f90*/  @!P0 BRA `(.L_x_13) ;  /* 0x00000000000c8947 */ /* 0x000fea0003800000 */
[----:B------:R-:W0:Y:S02]  /*0fa0*/  LDC.64 R4, c[0x0][0x588] ;  /* 0x00016200ff047b82 */ /* 0x000e240000000a00 */
[----:B0-----:R1:W5:Y:S01]  /*0fb0*/  LDG.E R105, desc[UR36][R4.64] ;  /* 0x0000002404697981 */ /* 0x001362000c1e1900 */
[----:B------:R-:W-:Y:S05]  /*0fc0*/  BRA `(.L_x_12) ;  /* 0x0000000000087947 */ /* 0x000fea0003800000 */
.L_x_13:
[----:B------:R-:W-:Y:S02]  /*0fd0*/  ULDC UR4, c[0x0][0x580] ;  /* 0x0001600000047ab9 */ /* 0x000fe40000000800 */
[----:B------:R-:W-:-:S07]  /*0fe0*/  IMAD.U32 R105, RZ, RZ, UR4 ;  /* 0x00000004ff697e24 */ /* 0x000fce000f8e00ff */
.L_x_12:
[----:B------:R-:W-:Y:S02]  /*0ff0*/  ULDC.64 UR4, c[0x0][0x5a0] ;  /* 0x0001680000047ab9 */ /* 0x000fe40000000a00 */
[----:B------:R-:W-:-:S04]  /*1000*/  ISETP.NE.U32.AND P0, PT, RZ, UR4, PT ;  /* 0x00000004ff007c0c */ /* 0x000fc8000bf05070 */
[----:B------:R-:W-:-:S13]  /*1010*/  ISETP.NE.AND.EX P0, PT, RZ, UR5, PT, P0 ;  /* 0x00000005ff007c0c */ /* 0x000fda000bf05300 */
[----:B------:R-:W-:Y:S05]  /*1020*/  @!P0 BRA `(.L_x_14) ;  /* 0x00000000001c8947 */ /* 0x000fea0003800000 */
[----:B01----:R-:W0:Y:S02]  /*1030*/  LDC.64 R4, c[0x0][0x5a0] ;  /* 0x00016800ff047b82 */ /* 0x003e240000000a00 */
[----:B0-----:R-:W2:Y:S02]  /*1040*/  LDG.E.64 R4, desc[UR36][R4.64] ;  /* 0x0000002404047981 */ /* 0x001ea4000c1e1b00 */
[----:B--2---:R-:W-:-:S04]  /*1050*/  ISETP.NE.U32.AND P0, PT, R4, RZ, PT ;  /* 0x000000ff0400720c */ /* 0x004fc80003f05070 */
[----:B------:R-:W-:-:S13]  /*1060*/  ISETP.NE.AND.EX P0, PT, R5, RZ, PT, P0 ;  /* 0x000000ff0500720c */ /* 0x000fda0003f05300 */
[----:B------:R-:W-:Y:S05]  /*1070*/  @!P0 BRA `(.L_x_14) ;  /* 0x0000000000088947 */ /* 0x000fea0003800000 */
[----:B------:R0:W5:Y:S01]  /*1080*/  LD.E R106, desc[UR36][R4.64] ;  /* 0x00000024046a7980 */ /* 0x000162000c101900 */
[----:B------:R-:W-:Y:S05]  /*1090*/  BRA `(.L_x_15) ;  /* 0x0000000000247947 */ /* 0x000fea0003800000 */
.L_x_14:
[----:B------:R-:W-:Y:S02]  /*10a0*/  ULDC.64 UR4, c[0x0][0x590] ;  /* 0x0001640000047ab9 */ /* 0x000fe40000000a00 */
[----:B------:R-:W-:-:S04]  /*10b0*/  ISETP.NE.U32.AND P0, PT, RZ, UR4, PT ;  /* 0x00000004ff007c0c */ /* 0x000fc8000bf05070 */
[----:B------:R-:W-:-:S13]  /*10c0*/  ISETP.NE.AND.EX P0, PT, RZ, UR5, PT, P0 ;  /* 0x00000005ff007c0c */ /* 0x000fda000bf05300 */
[----:B------:R-:W-:Y:S05]  /*10d0*/  @!P0 BRA `(.L_x_16) ;  /* 0x00000000000c8947 */ /* 0x000fea0003800000 */
[----:B------:R-:W2:Y:S02]  /*10e0*/  LDC.64 R106, c[0x0][0x590] ;  /* 0x00016400ff6a7b82 */ /* 0x000ea40000000a00 */
[----:B--2---:R2:W5:Y:S01]  /*10f0*/  LDG.E R106, desc[UR36][R106.64] ;  /* 0x000000246a6a7981 */ /* 0x004562000c1e1900 */
[----:B------:R-:W-:Y:S05]  /*1100*/  BRA `(.L_x_15) ;  /* 0x0000000000087947 */ /* 0x000fea0003800000 */
.L_x_16:
[----:B------:R-:W-:Y:S02]  /*1110*/  ULDC UR4, c[0x0][0x584] ;  /* 0x0001610000047ab9 */ /* 0x000fe40000000800 */
[----:B------:R-:W-:-:S07]  /*1120*/  IMAD.U32 R106, RZ, RZ, UR4 ;  /* 0x00000004ff6a7e24 */ /* 0x000fce000f8e00ff */
.L_x_15:
[----:B------:R-:W-:-:S13]  /*1130*/  LOP3.LUT P0, RZ, R0, 0xff, RZ, 0xc0, !PT ;  /* 0x000000ff00ff7812 */ /* 0x000fda000780c0ff */
[----:B------:R-:W-:Y:S05]  /*1140*/  @!P0 EXIT ;  /* 0x000000000000894d */ /* 0x000fea0003800000 */
[----:B------:R-:W-:Y:S01]  /*1150*/  ULDC UR4, c[0x0][0x28c] ;  /* 0x0000a30000047ab9 */ /* 0x000fe20000000800 */
[----:B------:R-:W-:Y:S01]  /*1160*/  UMOV UR38, URZ ;  /* 0x0000003f00267c82 */ /* 0x000fe20008000000 */
[----:B------:R-:W-:Y:S01]  /*1170*/  UIADD3 UR4, UR4, 0xff, URZ ;  /* 0x000000ff04047890 */ /* 0x000fe2000fffe03f */
[----:B------:R-:W-:-:S03]  /*1180*/  UMOV UR39, URZ ;  /* 0x0000003f00277c82 */ /* 0x000fc60008000000 */
[----:B------:R-:W-:-:S04]  /*1190*/  USHF.R.S32.HI UR5, URZ, 0x1f, UR4 ;  /* 0x0000001f3f057899 */ /* 0x000fc80008011404 */
[----:B------:R-:W-:-:S04]  /*11a0*/  ULEA.HI UR5, UR5, UR4, URZ, 0x8 ;  /* 0x0000000405057291 */ /* 0x000fc8000f8f403f */
[----:B------:R-:W-:-:S12]  /*11b0*/  USHF.R.S32.HI UR40, URZ, 0x8, UR5 ;  /* 0x000000083f287899 */ /* 0x000fd80008011405 */
.L_x_200:
[----:B------:R-:W-:Y:S01]  /*11c0*/  LOP3.LUT R0, R18, 0x80, RZ, 0xc0, !PT ;  /* 0x0000008012007812 */ /* 0x000fe200078ec0ff */
[----:B------:R-:W3:Y:S01]  /*11d0*/  S2UR UR7, SR_CgaCtaId ;  /* 0x00000000000779c3 */ /* 0x000ee20000008800 */
[----:B------:R-:W-:Y:S02]  /*11e0*/  UMOV UR6, 0x400 ;  /* 0x0000040000067882 */ /* 0x000fe40000000000 */
[----:B------:R-:W-:-:S06]  /*11f0*/  SHF.R.U32.HI R0, RZ, 0x7, R0 ;  /* 0x00000007ff007819 */ /* 0x000fcc0000011600 */
[----:B----4-:R-:W4:Y:S01]  /*1200*/  SHFL.IDX PT, R0, R0, RZ, 0x1f ;  /* 0x00001fff00007589 */ /* 0x010f2200000e0000 */
[----:B---3--:R-:W-:Y:S01]  /*1210*/  ULEA UR6, UR7, UR6, 0x18 ;  /* 0x0000000607067291 */ /* 0x008fe2000f8ec03f */
[----:B----4-:R-:W-:-:S13]  /*1220*/  R2UR UR4, R0 ;  /* 0x00000000000472ca */ /* 0x010fda00000e0000 */
[----:B------:R-:W-:-:S04]  /*1230*/  ULEA.HI UR5, UR4, UR4, URZ, 0x1 ;  /* 0x0000000404057291 */ /* 0x000fc8000f8f083f */
[----:B------:R-:W-:-:S04]  /*1240*/  ULOP3.LUT UR5, UR5, 0x7fffe, URZ, 0xc0, !UPT ;  /* 0x0007fffe05057892 */ /* 0x000fc8000f8ec03f */
[----:B------:R-:W-:-:S03]  /*1250*/  UIADD3 UR5, UR4, -UR5, URZ ;  /* 0x8000000504057290 */ /* 0x000fc6000fffe03f */
[----:B------:R-:W-:Y:S01]  /*1260*/  ULDC UR4, c[0x0][0x28c] ;  /* 0x0000a30000047ab9 */ /* 0x000fe20000000800 */
[----:B------:R-:W-:Y:S01]  /*1270*/  ULEA UR5, UR5, UR6, 0xd ;  /* 0x0000000605057291 */ /* 0x000fe2000f8e683f */
[----:B------:R-:W-:-:S03]  /*1280*/  ISETP.LT.AND P0, PT, RZ, UR4, PT ;  /* 0x00000004ff007c0c */ /* 0x000fc6000bf01270 */
[----:B------:R-:W-:-:S04]  /*1290*/  UIADD3 UR5, UR5, 0x100, URZ ;  /* 0x0000010005057890 */ /* 0x000fc8000fffe03f */
[----:B------:R-:W-:-:S04]  /*12a0*/  USHF.R.U32.HI UR5, URZ, 0x4, UR5 ;  /* 0x000000043f057899 */ /* 0x000fc80008011605 */
[----:B------:R-:W-:Y:S02]  /*12b0*/  ULOP3.LUT UR41, UR5, 0x3fff, URZ, 0xc0, !UPT ;  /* 0x00003fff05297892 */ /* 0x000fe4000f8ec03f */
[----:B01----:R-:W-:Y:S10]  /*12c0*/  @P0 BRA `(.L_x_17) ;  /* 0x0000000000400947 */ /* 0x003ff40003800000 */
[----:B------:R-:W-:Y:S01]  /*12d0*/  MOV R0, 0x0 ;  /* 0x0000000000007802 */ /* 0x000fe20000000f00 */
[----:B------:R-:W-:Y:S01]  /*12e0*/  ULDC.64 UR4, c[0x4][0x68] ;  /* 0x01001a0000047ab9 */ /* 0x000fe20000000a00 */
[----:B------:R-:W-:Y:S01]  /*12f0*/  ULDC.64 UR6, c[0x4][0x8] ;  /* 0x0100020000067ab9 */ /* 0x000fe20000000a00 */
[----:B01----:R-:W-:Y:S01]  /*1300*/  IMAD.U32 R4, RZ, RZ, UR4 ;  /* 0x00000004ff047e24 */ /* 0x003fe2000f8e00ff */
[----:B------:R0:W1:Y:S01]  /*1310*/  LDC.64 R14, c[0x4][R0] ;  /* 0x01000000000e7b82 */ /* 0x0000620000000a00 */
[----:B------:R-:W-:Y:S01]  /*1320*/  IMAD.U32 R5, RZ, RZ, UR5 ;  /* 0x00000005ff057e24 */ /* 0x000fe2000f8e00ff */
[----:B------:R-:W-:Y:S01]  /*1330*/  ULDC.64 UR4, c[0x4][0x70] ;  /* 0x01001c0000047ab9 */ /* 0x000fe20000000a00 */
[----:B------:R-:W-:Y:S02]  /*1340*/  IMAD.U32 R10, RZ, RZ, UR6 ;  /* 0x00000006ff0a7e24 */ /* 0x000fe4000f8e00ff */
[----:B------:R-:W-:Y:S02]  /*1350*/  IMAD.U32 R6, RZ, RZ, UR4 ;  /* 0x00000004ff067e24 */ /* 0x000fe4000f8e00ff */
[----:B------:R-:W-:-:S02]  /*1360*/  IMAD.U32 R7, RZ, RZ, UR5 ;  /* 0x00000005ff077e24 */ /* 0x000fc4000f8e00ff */
[----:B------:R-:W-:Y:S02]  /*1370*/  IMAD.U32 R11, RZ, RZ, UR7 ;  /* 0x00000007ff0b7e24 */ /* 0x000fe4000f8e00ff */
[----:B------:R-:W-:Y:S02]  /*1380*/  IMAD.MOV.U32 R8, RZ, RZ, 0x1e1 ;  /* 0x000001e1ff087424 */ /* 0x000fe400078e00ff */
[----:B------:R-:W-:Y:S02]  /*1390*/  IMAD.MOV.U32 R12, RZ, RZ, 0x1 ;  /* 0x00000001ff0c7424 */ /* 0x000fe400078e00ff */
[----:B0-----:R-:W-:-:S07]  /*13a0*/  IMAD.MOV.U32 R13, RZ, RZ, RZ ;  /* 0x000000ffff0d7224 */ /* 0x001fce00078e00ff */
[----:B------:R-:W-:-:S07]  /*13b0*/  LEPC R20, `(.L_x_17) ;  /* 0x000000001014794e */ /* 0x000fce0000000000 */
[----:B-12--5:R-:W-:Y:S05]  /*13c0*/  CALL.ABS.NOINC R14 ;  /* 0x000000000e007343 */ /* 0x026fea0003c00000 */
.L_x_17:
[----:B------:R-:W-:-:S04]  /*13d0*/  LOP3.LUT R0, R19, 0x1, RZ, 0xfc, !PT ;  /* 0x0000000113007812 */ /* 0x000fc800078efcff */
[----:B------:R-:W-:-:S13]  /*13e0*/  ISETP.NE.AND P0, PT, R0, 0x3, PT ;  /* 0x000000030000780c */ /* 0x000fda0003f05270 */
[----:B------:R-:W-:Y:S05]  /*13f0*/  @!P0 BRA `(.L_x_18) ;  /* 0x0000000000048947 */ /* 0x000fea0003800000 */
[----:B------:R-:W-:Y:S01]  /*1400*/  BPT.TRAP 0x1 ;  /* 0x000000040000795c */ /* 0x000fe20000300000 */
.L_x_18:
[----:B------:R-:W3:Y:S01]  /*1410*/  S2UR UR5, SR_CgaCtaId ;  /* 0x00000000000579c3 */ /* 0x000ee20000008800 */
[----:B------:R-:W-:Y:S01]  /*1420*/  UMOV UR4, 0x400 ;  /* 0x0000040000047882 */ /* 0x000fe20000000000 */
[----:B------:R-:W-:Y:S02]  /*1430*/  IMAD.U32 R0, RZ, RZ, UR38 ;  /* 0x00000026ff007e24 */ /* 0x000fe4000f8e00ff */
[----:B------:R-:W-:-:S03]  /*1440*/  IMAD.U32 R3, RZ, RZ, UR39 ;  /* 0x00000027ff037e24 */ /* 0x000fc6000f8e00ff */
[----:B------:R-:W-:Y:S01]  /*1450*/  SHF.L.U32 R0, R0, 0x1f, RZ ;  /* 0x0000001f00007819 */ /* 0x000fe200000006ff */
[----:B---3--:R-:W-:-:S06]  /*1460*/  ULEA UR4, UR5, UR4, 0x18 ;  /* 0x0000000405047291 */ /* 0x008fcc000f8ec03f */
[----:B------:R-:W-:-:S04]  /*1470*/  IMAD.U32 R6, RZ, RZ, UR4 ;  /* 0x00000004ff067e24 */ /* 0x000fc8000f8e00ff */
[----:B------:R-:W-:-:S04]  /*1480*/  IMAD R3, R3, 0x8, R6 ;  /* 0x0000000803037824 */ /* 0x000fc800078e0206 */
[----:B------:R3:W4:Y:S01]  /*1490*/  SYNCS.PHASECHK.TRANS64.TRYWAIT P1, [R3+URZ], R0 ;  /* 0x00000000030075a7 */ /* 0x000722000802017f */
[----:B------:R-:W-:Y:S05]  /*14a0*/  @!P0 BRA `(.L_x_19) ;  /* 0x0000000000048947 */ /* 0x000fea0003800000 */
[----:B------:R-:W-:Y:S01]  /*14b0*/  BPT.TRAP 0x1 ;  /* 0x000000040000795c */ /* 0x000fe20000300000 */
.L_x_19:
[----:B----4-:R-:W-:Y:S05]  /*14c0*/  @P1 BRA `(.L_x_20) ;  /* 0x0000000000081947 */ /* 0x010fea0003800000 */
[----:B------:R-:W4:Y:S02]  /*14d0*/  SYNCS.PHASECHK.TRANS64.TRYWAIT P1, [R3+URZ], R0 ;  /* 0x00000000030075a7 */ /* 0x000f24000802017f */
[----:B----4-:R-:W-:Y:S05]  /*14e0*/  @!P1 BRA `(.L_x_21) ;  /* 0x0000008400dc9947 */ /* 0x010fea0003800000 */
.L_x_20:
[----:B------:R-:W-:-:S04]  /*14f0*/  UISETP.LT.AND UP0, UPT, UR40, 0x1, UPT ;  /* 0x000000012800788c */ /* 0x000fc8000bf01270 */
[----:B------:R-:W-:-:S06]  /*1500*/  USEL UR4, UR40, 0x1, UP0 ;  /* 0x0000000128047887 */ /* 0x000fcc0008000000 */
[----:B---34-:R-:W-:Y:S01]  /*1510*/  IMAD.U32 R0, RZ, RZ, UR4 ;  /* 0x00000004ff007e24 */ /* 0x018fe2000f8e00ff */
[----:B------:R-:W-:Y:S05]  /*1520*/  WARPSYNC.ALL ;  /* 0x0000000000007948 */ /* 0x000fea0003800000 */
[----:B------:R-:W-:-:S04]  /*1530*/  IADD3 R0, -R0, UR40, RZ ;  /* 0x0000002800007c10 */ /* 0x000fc8000fffe1ff */
[----:B------:R-:W-:Y:S02]  /*1540*/  ISETP.GE.AND P1, PT, R0, 0x1, PT ;  /* 0x000000010000780c */ /* 0x000fe40003f26270 */
[----:B------:R-:W-:Y:S01]  /*1550*/  R2UR UR4, R6 ;  /* 0x00000000060472ca */ /* 0x000fe200000e0000 */
[----:B------:R-:W-:Y:S01]  /*1560*/  WARPGROUP.ARRIVE ;  /* 0x00000000000079c5 */ /* 0x000fe20000000000 */
[----:B------:R-:W-:Y:S01]  /*1570*/  UMOV UR9, 0x40000040 ;  /* 0x4000004000097882 */ /* 0x000fe20000000000 */
[----:B------:R-:W-:Y:S01]  /*1580*/  UMOV UR11, 0x40000040 ;  /* 0x40000040000b7882 */ /* 0x000fe20000000000 */
[----:B------:R-:W-:Y:S01]  /*1590*/  UMOV UR13, UR9 ;  /* 0x00000009000d7c82 */ /* 0x000fe20008000000 */
[----:B------:R-:W-:Y:S01]  /*15a0*/  UMOV UR15, 0x40000040 ;  /* 0x40000040000f7882 */ /* 0x000fe20000000000 */
[----:B------:R-:W-:Y:S01]  /*15b0*/  UMOV UR17, UR9 ;  /* 0x0000000900117c82 */ /* 0x000fe20008000000 */
[----:B------:R-:W-:-:S06]  /*15c0*/  UMOV UR19, 0x40000040 ;  /* 0x4000004000137882 */ /* 0x000fcc0000000000 */
[----:B------:R-:W-:-:S04]  /*15d0*/  UIADD3 UR4, UR4, 0x18100, URZ ;  /* 0x0001810004047890 */ /* 0x000fc8000fffe03f */
[----:B------:R-:W-:Y:S02]  /*15e0*/  USHF.R.U32.HI UR5, URZ, 0x4, UR4 ;  /* 0x000000043f057899 */ /* 0x000fe40008011604 */
[----:B------:R-:W-:Y:S02]  /*15f0*/  ULOP3.LUT UR4, UR41, 0x10000, URZ, 0xfc, !UPT ;  /* 0x0001000029047892 */ /* 0x000fe4000f8efc3f */
[----:B------:R-:W-:Y:S02]  /*1600*/  ULOP3.LUT UR5, UR5, 0x3fff, URZ, 0xc0, !UPT ;  /* 0x00003fff05057892 */ /* 0x000fe4000f8ec03f */
[----:B------:R-:W-:Y:S02]  /*1610*/  ULEA UR8, UR39, UR4, 0xb ;  /* 0x0000000427087291 */ /* 0x000fe4000f8e583f */
[----:B------:R-:W-:-:S04]  /*1620*/  ULOP3.LUT UR5, UR5, 0x10000, URZ, 0xfc, !UPT ;  /* 0x0001000005057892 */ /* 0x000fc8000f8efc3f */
[----:B------:R-:W-:Y:S01]  /*1630*/  UIMAD UR6, UR39, 0xa00, UR5 ;  /* 0x00000a00270678a4 */ /* 0x000fe2000f8e0205 */
[----:B------:R-:W-:Y:S01]  /*1640*/  UMOV UR12, UR8 ;  /* 0x00000008000c7c82 */ /* 0x000fe20008000000 */
[----:B------:R-:W-:Y:S02]  /*1650*/  UMOV UR16, UR8 ;  /* 0x0000000800107c82 */ /* 0x000fe40008000000 */
[----:B------:R-:W-:Y:S02]  /*1660*/  UIADD3 UR14, UR6, 0x100, URZ ;  /* 0x00000100060e7890 */ /* 0x000fe4000fffe03f */
[----:B------:R-:W-:Y:S02]  /*1670*/  UIADD3 UR18, UR6, 0x200, URZ ;  /* 0x0000020006127890 */ /* 0x000fe4000fffe03f */
[----:B------:R-:W-:Y:S01]  /*1680*/  UMOV UR10, UR6 ;  /* 0x00000006000a7c82 */ /* 0x000fe20008000000 */
[----:B------:R-:W-:Y:S01]  /*1690*/  UIADD3 UR7, UR6, 0x300, URZ ;  /* 0x0000030006077890 */ /* 0x000fe2000fffe03f */
[----:B------:R-:W-:Y:S01]  /*16a0*/  IGMMA.64x32x32.S8.S8 R88, gdesc[UR8], RZ, !UPT, gsb0 ;  /* 0x01200000085879f1 */ /* 0x000fe2000c0410ff */
[----:B------:R-:W-:Y:S01]  /*16b0*/  UIADD3 UR10, UR6, 0x400, URZ ;  /* 0x00000400060a7890 */ /* 0x000fe2000fffe03f */
[----:B------:R-:W-:Y:S01]  /*16c0*/  UMOV UR11, 0x40000040 ;  /* 0x40000040000b7882 */ /* 0x000fe20000000000 */
[----:B------:R-:W-:-:S02]  /*16d0*/  WARPGROUP.DEPBAR.LE gsb0, 0x0 ;  /* 0x00008000000079c5 */ /* 0x000fc40000010000 */
[----:B------:R-:W-:-:S06]  /*16e0*/  WARPGROUP.ARRIVE ;  /* 0x00000000000079c5 */ /* 0x000fcc0000000000 */
[----:B------:R-:W-:Y:S01]  /*16f0*/  IGMMA.64x32x32.S8.S8 R72, gdesc[UR12], RZ, !UPT, gsb0 ;  /* 0x012000000c4879f1 */ /* 0x000fe2000c0410ff */
[----:B------:R-:W-:Y:S01]  /*1700*/  UMOV UR12, UR8 ;  /* 0x00000008000c7c82 */ /* 0x000fe20008000000 */
[----:B------:R-:W-:Y:S01]  /*1710*/  UMOV UR13, UR9 ;  /* 0x00000009000d7c82 */ /* 0x000fe20008000000 */
[----:B------:R-:W-:Y:S01]  /*1720*/  UMOV UR14, UR7 ;  /* 0x00000007000e7c82 */ /* 0x000fe20008000000 */
[----:B------:R-:W-:Y:S01]  /*1730*/  UMOV UR15, 0x40000040 ;  /* 0x40000040000f7882 */ /* 0x000fe20000000000 */
[----:B------:R-:W-:Y:S01]  /*1740*/  UIADD3 UR7, UR6, 0x202, URZ ;  /* 0x0000020206077890 */ /* 0x000fe2000fffe03f */
[----:B------:R-:W-:Y:S02]  /*1750*/  WARPGROUP.DEPBAR.LE gsb0, 0x0 ;  /* 0x00008000000079c5 */ /* 0x000fe40000010000 */
[----:B------:R-:W-:-:S06]  /*1760*/  WARPGROUP.ARRIVE ;  /* 0x00000000000079c5 */ /* 0x000fcc0000000000 */
[----:B------:R-:W-:Y:S01]  /*1770*/  IGMMA.64x32x32.S8.S8 R56, gdesc[UR16], RZ, !UPT, gsb0 ;  /* 0x01200000103879f1 */ /* 0x000fe2000c0410ff */
[----:B------:R-:W-:Y:S01]  /*1780*/  UIADD3 UR18, UR6, 0x102, URZ ;  /* 0x0000010206127890 */ /* 0x000fe2000fffe03f */
[----:B------:R-:W-:Y:S01]  /*1790*/  UMOV UR19, 0x40000040 ;  /* 0x4000004000137882 */ /* 0x000fe20000000000 */
[----:B------:R-:W-:Y:S02]  /*17a0*/  WARPGROUP.DEPBAR.LE gsb0, 0x0 ;  /* 0x00008000000079c5 */ /* 0x000fe40000010000 */
[----:B------:R-:W-:-:S06]  /*17b0*/  WARPGROUP.ARRIVE ;  /* 0x00000000000079c5 */ /* 0x000fcc0000000000 */
[----:B------:R-:W-:Y:S01]  /*17c0*/  IGMMA.64x32x32.S8.S8 R40, gdesc[UR12], RZ, !UPT, gsb0 ;  /* 0x012000000c2879f1 */ /* 0x000fe2000c0410ff */
[----:B------:R-:W-:Y:S01]  /*17d0*/  UMOV UR12, UR8 ;  /* 0x00000008000c7c82 */ /* 0x000fe20008000000 */
[----:B------:R-:W-:Y:S01]  /*17e0*/  UMOV UR13, UR9 ;  /* 0x00000009000d7c82 */ /* 0x000fe20008000000 */
[----:B------:R-:W-:Y:S01]  /*17f0*/  UMOV UR14, UR10 ;  /* 0x0000000a000e7c82 */ /* 0x000fe20008000000 */
[----:B------:R-:W-:Y:S01]  /*1800*/  UMOV UR15, 0x40000040 ;  /* 0x40000040000f7882 */ /* 0x000fe20000000000 */
[----:B------:R-:W-:Y:S02]  /*1810*/  UIADD3 UR9, UR6, 0x302, URZ ;  /* 0x0000030206097890 */ /* 0x000fe4000fffe03f */
[----:B------:R-:W-:Y:S01]  /*1820*/  UIADD3 UR10, UR6, 0x402, URZ ;  /* 0x00000402060a7890 */ /* 0x000fe2000fffe03f */
[----:B------:R-:W-:Y:S02]  /*1830*/  WARPGROUP.DEPBAR.LE gsb0, 0x0 ;  /* 0x00008000000079c5 */ /* 0x000fe40000010000 */
[----:B------:R-:W-:-:S06]  /*1840*/  WARPGROUP.ARRIVE ;  /* 0x00000000000079c5 */ /* 0x000fcc0000000000 */
[----:B------:R-:W-:Y:S01]  /*1850*/  IGMMA.64x32x32.S8.S8 R24, gdesc[UR12], RZ, !UPT, gsb0 ;  /* 0x012000000c1879f1 */ /* 0x000fe2000c0410ff */
[----:B------:R-:W-:Y:S02]  /*1860*/  UIADD3 UR12, UR8, 0x2, URZ ;  /* 0x00000002080c7890 */ /* 0x000fe4000fffe03f */
[----:B------:R-:W-:Y:S01]  /*1870*/  UIADD3 UR14, UR6, 0x2, URZ ;  /* 0x00000002060e7890 */ /* 0x000fe2000fffe03f */
[----:B------:R-:W-:Y:S01]  /*1880*/  UMOV UR13, 0x40000040 ;  /* 0x40000040000d7882 */ /* 0x000fe20000000000 */
[----:B------:R-:W-:Y:S01]  /*1890*/  UMOV UR15, 0x40000040 ;  /* 0x40000040000f7882 */ /* 0x000fe20000000000 */
[----:B------:R-:W-:Y:S02]  /*18a0*/  UMOV UR17, UR13 ;  /* 0x0000000d00117c82 */ /* 0x000fe40008000000 */
[----:B------:R-:W-:Y:S01]  /*18b0*/  UMOV UR16, UR12 ;  /* 0x0000000c00107c82 */ /* 0x000fe20008000000 */
[----:B------:R-:W-:Y:S02]  /*18c0*/  WARPGROUP.DEPBAR.LE gsb0, 0x0 ;  /* 0x00008000000079c5 */ /* 0x000fe40000010000 */
[----:B------:R-:W-:-:S06]  /*18d0*/  WARPGROUP.ARRIVE ;  /* 0x00000000000079c5 */ /* 0x000fcc0000000000 */
[----:B------:R-:W-:Y:S01]  /*18e0*/  IGMMA.64x32x32.S8.S8 R88, gdesc[UR12], R88, gsb0 ;  /* 0x012000000c5879f1 */ /* 0x000fe20008041058 */
[----:B------:R-:W-:Y:S01]  /*18f0*/  UMOV UR14, UR7 ;  /* 0x00000007000e7c82 */ /* 0x000fe20008000000 */
[----:B------:R-:W-:Y:S01]  /*1900*/  UMOV UR15, 0x40000040 ;  /* 0x40000040000f7882 */ /* 0x000fe20000000000 */
[----:B------:R-:W-:Y:S01]  /*1910*/  UIADD3 UR7, UR6, 0x204, URZ ;  /* 0x0000020406077890 */ /* 0x000fe2000fffe03f */
[----:B------:R-:W-:Y:S02]  /*1920*/  WARPGROUP.DEPBAR.LE gsb0, 0x0 ;  /* 0x00008000000079c5 */ /* 0x000fe40000010000 */
[----:B------:R-:W-:-:S06]  /*1930*/  WARPGROUP.ARRIVE ;  /* 0x00000000000079c5 */ /* 0x000fcc0000000000 */
[----:B------:R-:W-:Y:S01]  /*1940*/  IGMMA.64x32x32.S8.S8 R72, gdesc[UR16], R72, gsb0 ;  /* 0x01200000104879f1 */ /* 0x000fe20008041048 */
[----:B------:R-:W-:Y:S01]  /*1950*/  UIADD3 UR18, UR6, 0x104, URZ ;  /* 0x0000010406127890 */ /* 0x000fe2000fffe03f */
[----:B------:R-:W-:Y:S01]  /*1960*/  UMOV UR19, 0x40000040 ;  /* 0x4000004000137882 */ /* 0x000fe20000000000 */
        /* <DEDUP_REMOVED lines=149> */
[----:B------:R-:W-:Y:S01]  /*22c0*/  UIADD3 UR8, UR8, 0x406, URZ ;  /* 0x0000040608087890 */ /* 0x000fe2000fffe03f */
[----:B------:R-:W-:-:S02]  /*22d0*/  WARPGROUP.DEPBAR.LE gsb0, 0x0 ;  /* 0x00008000000079c5 */ /* 0x000fc40000010000 */
        /* <DEDUP_REMOVED lines=9> */
[----:B------:R-:W-:Y:S02]  /*2370*/  WARPGROUP.DEPBAR.LE gsb0, 0x0 ;  /* 0x00008000000079c5 */ /* 0x000fe40000010000 */
[----:B------:R-:W-:-:S06]  /*2380*/  WARPGROUP.ARRIVE ;  /* 0x00000000000079c5 */ /* 0x000fcc0000000000 */
[----:B------:R-:W-:Y:S01]  /*2390*/  IGMMA.64x32x32.S8.S8 R56, gdesc[UR12], R56, gsb0 ;  /* 0x012000000c3879f1 */ /* 0x000fe20008041038 */
[----:B------:R-:W-:Y:S01]  /*23a0*/  UMOV UR14, UR9 ;  /* 0x00000009000e7c82 */ /* 0x000fe20008000000 */
[----:B------:R-:W-:Y:S01]  /*23b0*/  UMOV UR15, 0x40000040 ;  /* 0x40000040000f7882 */ /* 0x000fe20000000000 */
        /* <DEDUP_REMOVED lines=11> */
[----:B------:R-:W-:Y:S01]  /*2470*/  UMOV UR12, UR8 ;  /* 0x00000008000c7c82 */ /* 0x000fe20008000000 */
        /* <DEDUP_REMOVED lines=8> */
[----:B------:R-:W-:Y:S02]  /*2500*/  WARPGROUP.DEPBAR.LE gsb0, 0x0 ;  /* 0x00008000000079c5 */ /* 0x000fe40000010000 */
[----:B------:R-:W-:-:S06]  /*2510*/  WARPGROUP.ARRIVE ;  /* 0x00000000000079c5 */ /* 0x000fcc0000000000 */
[----:B------:R-:W-:Y:S01]  /*2520*/  IGMMA.64x32x32.S8.S8 R72, gdesc[UR8], R72, gsb0 ;  /* 0x01200000084879f1 */ /* 0x000fe20008041048 */
[----:B------:R-:W-:Y:S01]  /*2530*/  UMOV UR10, UR16 ;  /* 0x00000010000a7c82 */ /* 0x000fe20008000000 */
[----:B------:R-:W-:Y:S01]  /*2540*/  UMOV UR11, 0x40000040 ;  /* 0x40000040000b7882 */ /* 0x000fe20000000000 */
[----:B------:R-:W-:Y:S02]  /*2550*/  WARPGROUP.DEPBAR.LE gsb0, 0x0 ;  /* 0x00008000000079c5 */ /* 0x000fe40000010000 */
[----:B------:R-:W-:-:S06]  /*2560*/  WARPGROUP.ARRIVE ;  /* 0x00000000000079c5 */ /* 0x000fcc0000000000 */
[----:B------:R-:W-:Y:S03]  /*2570*/  IGMMA.64x32x32.S8.S8 R56, gdesc[UR12], R56, gsb0 ;  /* 0x012000000c3879f1 */ /* 0x000fe60008041038 */
        /* <DEDUP_REMOVED lines=9> */
[----:B------:R-:W-:Y:S05]  /*2610*/  @!P1 BRA `(.L_x_22) ;  /* 0x0000001000949947 */ /* 0x000fea0003800000 */
[----:B------:R-:W-:Y:S02]  /*2620*/  UIADD3 UR6, UR39, 0x1, URZ ;  /* 0x0000000127067890 */ /* 0x000fe4000fffe03f */
[----:B------:R-:W-:Y:S02]  /*2630*/  IMAD.U32 R3, RZ, RZ, UR39 ;  /* 0x00000027ff037e24 */ /* 0x000fe4000f8e00ff */
[----:B------:R-:W-:-:S04]  /*2640*/  UISETP.NE.AND UP0, UPT, UR6, 0x3, UPT ;  /* 0x000000030600788c */ /* 0x000fc8000bf05270 */
[----:B------:R-:W-:Y:S02]  /*2650*/  USEL UR7, URZ, 0x1, UP0 ;  /* 0x000000013f077887 */ /* 0x000fe40008000000 */
[----:B------:R-:W-:Y:S02]  /*2660*/  USEL UR6, UR6, URZ, UP0 ;  /* 0x0000003f06067287 */ /* 0x000fe40008000000 */
[----:B------:R-:W-:-:S06]  /*2670*/  ULOP3.LUT UR7, UR38, UR7, URZ, 0x3c, !UPT ;  /* 0x0000000726077292 */ /* 0x000fcc000f8e3c3f */
[----:B------:R-:W-:-:S07]  /*2680*/  IMAD.U32 R7, RZ, RZ, UR7 ;  /* 0x00000007ff077e24 */ /* 0x000fce000f8e00ff */
.L_x_29:
[----:B------:R-:W-:Y:S05]  /*2690*/  @!P0 BRA `(.L_x_23) ;  /* 0x0000000000048947 */ /* 0x000fea0003800000 */
[----:B------:R-:W-:Y:S01]  /*26a0*/  BPT.TRAP 0x1 ;  /* 0x000000040000795c */ /* 0x000fe20000300000 */
.L_x_23:
[----:B------:R-:W3:Y:S01]  /*26b0*/  S2UR UR8, SR_CgaCtaId ;  /* 0x00000000000879c3 */ /* 0x000ee20000008800 */
[----:B------:R-:W-:Y:S01]  /*26c0*/  UMOV UR7, 0x400 ;  /* 0x0000040000077882 */ /* 0x000fe20000000000 */
[----:B01----:R-:W-:Y:S01]  /*26d0*/  IMAD.U32 R5, RZ, RZ, UR6 ;  /* 0x00000006ff057e24 */ /* 0x003fe2000f8e00ff */
[----:B------:R-:W-:Y:S01]  /*26e0*/  SHF.L.U32 R4, R7, 0x1f, RZ ;  /* 0x0000001f07047819 */ /* 0x000fe200000006ff */
[----:B---3--:R-:W-:-:S06]  /*26f0*/  ULEA UR7, UR8, UR7, 0x18 ;  /* 0x0000000708077291 */ /* 0x008fcc000f8ec03f */
[----:B------:R-:W-:-:S04]  /*2700*/  IMAD.U32 R6, RZ, RZ, UR7 ;  /* 0x00000007ff067e24 */ /* 0x000fc8000f8e00ff */
[----:B------:R-:W-:-:S04]  /*2710*/  IMAD R5, R5, 0x8, R6 ;  /* 0x0000000805057824 */ /* 0x000fc800078e0206 */
[----:B------:R0:W1:Y:S01]  /*2720*/  SYNCS.PHASECHK.TRANS64.TRYWAIT P1, [R5+URZ], R4 ;  /* 0x00000004050075a7 */ /* 0x000062000802017f */
[----:B------:R-:W-:Y:S05]  /*2730*/  @!P0 BRA `(.L_x_24) ;  /* 0x0000000000048947 */ /* 0x000fea0003800000 */
[----:B------:R-:W-:Y:S01]  /*2740*/  BPT.TRAP 0x1 ;  /* 0x000000040000795c */ /* 0x000fe20000300000 */
.L_x_24:
[----:B-1----:R-:W-:Y:S05]  /*2750*/  @P1 BRA `(.L_x_25) ;  /* 0x0000000000081947 */ /* 0x002fea0003800000 */
[----:B------:R-:W1:Y:S02]  /*2760*/  SYNCS.PHASECHK.TRANS64.TRYWAIT P1, [R5+URZ], R4 ;  /* 0x00000004050075a7 */ /* 0x000e64000802017f */
[----:B-1----:R-:W-:Y:S05]  /*2770*/  @!P1 BRA `(.L_x_26) ;  /* 0x00000074004c9947 */ /* 0x002fea0003800000 */
.L_x_25:
[----:B------:R-:W-:Y:S01]  /*2780*/  ULEA UR10, UR6, UR4, 0xb ;  /* 0x00000004060a7291 */ /* 0x000fe2000f8e583f */
[----:B------:R-:W-:Y:S01]  /*2790*/  WARPGROUP.ARRIVE ;  /* 0x00000000000079c5 */ /* 0x000fe20000000000 */
[----:B------:R-:W-:Y:S01]  /*27a0*/  UIMAD UR8, UR6, 0xa00, UR5 ;  /* 0x00000a00060878a4 */ /* 0x000fe2000f8e0205 */
[----:B------:R-:W-:Y:S01]  /*27b0*/  UMOV UR13, 0x40000040 ;  /* 0x40000040000d7882 */ /* 0x000fe20000000000 */
[----:B------:R-:W-:Y:S02]  /*27c0*/  UMOV UR15, 0x40000040 ;  /* 0x40000040000f7882 */ /* 0x000fe40000000000 */
[----:B------:R-:W-:Y:S01]  /*27d0*/  UIADD3 UR7, UR8, 0x100, URZ ;  /* 0x0000010008077890 */ /* 0x000fe2000fffe03f */
[----:B------:R-:W-:Y:S02]  /*27e0*/  UMOV UR12, UR10 ;  /* 0x0000000a000c7c82 */ /* 0x000fe40008000000 */
[----:B------:R-:W-:Y:S01]  /*27f0*/  UMOV UR14, UR8 ;  /* 0x00000008000e7c82 */ /* 0x000fe20008000000 */
[----:B------:R-:W-:Y:S01]  /*2800*/  UIADD3 UR9, UR8, 0x200, URZ ;  /* 0x0000020008097890 */ /* 0x000fe2000fffe03f */
[----:B------:R-:W-:Y:S01]  /*2810*/  IGMMA.64x32x32.S8.S8 R88, gdesc[UR12], R88, gsb0 ;  /* 0x012000000c5879f1 */ /* 0x000fe20008041058 */
[----:B------:R-:W-:Y:S01]  /*2820*/  UMOV UR15, 0x40000040 ;  /* 0x40000040000f7882 */ /* 0x000fe20000000000 */
[----:B------:R-:W-:Y:S01]  /*2830*/  UMOV UR14, UR7 ;  /* 0x00000007000e7c82 */ /* 0x000fe20008000000 */
[----:B------:R-:W-:-:S02]  /*2840*/  UIADD3 UR11, UR8, 0x300, URZ ;  /* 0x00000300080b7890 */ /* 0x000fc4000fffe03f */
        /* <DEDUP_REMOVED lines=211> */
[----:B------:R-:W-:Y:S02]  /*3580*/  UIADD3 UR10, UR8, 0x806, URZ ;  /* 0x00000806080a7890 */ /* 0x000fe4000fffe03f */
        /* <DEDUP_REMOVED lines=26> */
[----:B------:R-:W-:Y:S01]  /*3730*/  BPT.TRAP 0x1 ;  /* 0x000000040000795c */ /* 0x000fe20000300000 */
.L_x_27:
[----:B------:R-:W-:-:S13]  /*3740*/  ISETP.NE.AND P1, PT, R23, RZ, PT ;  /* 0x000000ff1700720c */ /* 0x000fda0003f25270 */
[----:B01----:R-:W-:-:S04]  /*3750*/  @P1 IMAD R4, R3, 0x8, R6 ;  /* 0x0000000803041824 */ /* 0x003fc800078e0206 */
[----:B------:R-:W-:-:S05]  /*3760*/  @P1 VIADD R5, R4, 0x18 ;  /* 0x0000001804051836 */ /* 0x000fca0000000000 */
[----:B------:R-:W-:-:S04]  /*3770*/  @P1 PRMT R5, R22, 0x654, R5 ;  /* 0x0000065416051816 */ /* 0x000fc80000000005 */
[----:B------:R0:W-:Y:S01]  /*3780*/  @P1 SYNCS.ARRIVE.TRANS64.RED.A1T0 RZ, [R5+URZ], RZ ;  /* 0x000000ff05ff19a7 */ /* 0x0001e2000810043f */
[----:B------:R-:W-:-:S13]  /*3790*/  ISETP.GT.U32.AND P1, PT, R19, 0x1, PT ;  /* 0x000000011300780c */ /* 0x000fda0003f24070 */
[----:B0-----:R-:W-:Y:S05]  /*37a0*/  @P1 BRA `(.L_x_28) ;  /* 0x0000000000041947 */ /* 0x001fea0003800000 */
[----:B------:R-:W-:Y:S01]  /*37b0*/  BPT.TRAP 0x1 ;  /* 0x000000040000795c */ /* 0x000fe20000300000 */
.L_x_28:
[----:B------:R-:W-:Y:S01]  /*37c0*/  UIADD3 UR6, UR6, 0x1, URZ ;  /* 0x0000000106067890 */ /* 0x000fe2000fffe03f */
[C---:B------:R-:W-:Y:S01]  /*37d0*/  ISETP.GT.AND P2, PT, R0.reuse, 0x1, PT ;  /* 0x000000010000780c */ /* 0x040fe20003f44270 */
[----:B------:R-:W-:Y:S02]  /*37e0*/  VIADD R3, R3, 0x1 ;  /* 0x0000000103037836 */ /* 0x000fe40000000000 */
[----:B------:R-:W-:Y:S01]  /*37f0*/  UISETP.NE.AND UP0, UPT, UR6, 0x3, UPT ;  /* 0x000000030600788c */ /* 0x000fe2000bf05270 */
[----:B------:R-:W-:Y:S02]  /*3800*/  VIADD R0, R0, 0xffffffff ;  /* 0xffffffff00007836 */ /* 0x000fe40000000000 */
[C---:B------:R-:W-:Y:S01]  /*3810*/  ISETP.NE.AND P1, PT, R3.reuse, 0x3, PT ;  /* 0x000000030300780c */ /* 0x040fe20003f25270 */
[----:B------:R-:W-:Y:S02]  /*3820*/  USEL UR7, URZ, 0x1, UP0 ;  /* 0x000000013f077887 */ /* 0x000fe40008000000 */
[----:B------:R-:W-:Y:S01]  /*3830*/  USEL UR6, UR6, URZ, UP0 ;  /* 0x0000003f06067287 */ /* 0x000fe20008000000 */
[----:B------:R-:W-:-:S03]  /*3840*/  SEL R3, R3, RZ, P1 ;  /* 0x000000ff03037207 */ /* 0x000fc60000800000 */
[----:B------:R-:W-:Y:S01]  /*3850*/  LOP3.LUT R7, R7, UR7, RZ, 0x3c, !PT ;  /* 0x0000000707077c12 */ /* 0x000fe2000f8e3cff */
[----:B------:R-:W-:Y:S07]  /*3860*/  @P2 BRA `(.L_x_29) ;  /* 0xffffffec00882947 */ /* 0x000fee000383ffff */
.L_x_22:
[----:B------:R-:W3:Y:S02]  /*3870*/  LDC R0, c[0x0][0x28c] ;  /* 0x0000a300ff007b82 */ /* 0x000ee40000000800 */
[----:B---3--:R-:W-:-:S13]  /*3880*/  ISETP.GE.AND P1, PT, R0, 0x1, PT ;  /* 0x000000010000780c */ /* 0x008fda0003f26270 */
[----:B------:R-:W-:Y:S05]  /*3890*/  @!P1 BRA `(.L_x_30) ;  /* 0x0000000000509947 */ /* 0x000fea0003800000 */
[----:B------:R-:W-:Y:S05]  /*38a0*/  @!P0 BRA `(.L_x_31) ;  /* 0x0000000000048947 */ /* 0x000fea0003800000 */
[----:B------:R-:W-:Y:S01]  /*38b0*/  BPT.TRAP 0x1 ;  /* 0x000000040000795c */ /* 0x000fe20000300000 */
.L_x_31:
[----:B------:R-:W-:Y:S01]  /*38c0*/  ISETP.NE.AND P0, PT, R23, RZ, PT ;  /* 0x000000ff1700720c */ /* 0x000fe20003f05270 */
[----:B------:R-:W-:Y:S01]  /*38d0*/  BSSY B0, `(.L_x_32) ;  /* 0x000000e000007945 */ /* 0x000fe20003800000 */
[----:B------:R-:W-:-:S11]  /*38e0*/  ISETP.GT.U32.AND P1, PT, R19, 0x1, PT ;  /* 0x000000011300780c */ /* 0x000fd60003f24070 */
[----:B------:R-:W-:Y:S05]  /*38f0*/  @!P0 BRA `(.L_x_33) ;  /* 0x00000000002c8947 */ /* 0x000fea0003800000 */
[----:B------:R-:W-:-:S04]  /*3900*/  UISETP.LT.AND UP0, UPT, UR40, 0x1, UPT ;  /* 0x000000012800788c */ /* 0x000fc8000bf01270 */
[----:B------:R-:W-:-:S04]  /*3910*/  USEL UR6, UR40, 0x1, UP0 ;  /* 0x0000000128067887 */ /* 0x000fc80008000000 */
[----:B------:R-:W-:-:S04]  /*3920*/  UIADD3 UR6, UR39, UR40, -UR6 ;  /* 0x0000002827067290 */ /* 0x000fc8000fffe806 */
[----:B------:R-:W-:-:S04]  /*3930*/  UIMAD.WIDE.U32 UR4, UR6, -0x55555555, URZ ;  /* 0xaaaaaaab060478a5 */ /* 0x000fc8000f8e003f */
[----:B------:R-:W-:-:S04]  /*3940*/  USHF.R.U32.HI UR4, URZ, 0x1, UR5 ;  /* 0x000000013f047899 */ /* 0x000fc80008011605 */
[----:B------:R-:W-:-:S06]  /*3950*/  UIMAD UR6, UR4, -0x3, UR6 ;  /* 0xfffffffd040678a4 */ /* 0x000fcc000f8e0206 */
[----:B------:R-:W-:-:S04]  /*3960*/  IMAD.U32 R3, RZ, RZ, UR6 ;  /* 0x00000006ff037e24 */ /* 0x000fc8000f8e00ff */
[----:B------:R-:W-:-:S04]  /*3970*/  IMAD R0, R3, 0x8, R6 ;  /* 0x0000000803007824 */ /* 0x000fc800078e0206 */
[----:B------:R-:W-:-:S05]  /*3980*/  VIADD R3, R0, 0x18 ;  /* 0x0000001800037836 */ /* 0x000fca0000000000 */
[----:B------:R-:W-:-:S04]  /*3990*/  PRMT R3, R22, 0x654, R3 ;  /* 0x0000065416037816 */ /* 0x000fc80000000003 */
[----:B------:R3:W-:Y:S03]  /*39a0*/  SYNCS.ARRIVE.TRANS64.RED.A1T0 RZ, [R3+URZ], RZ ;  /* 0x000000ff03ff79a7 */ /* 0x0007e6000810043f */
.L_x_33:
[----:B------:R-:W-:Y:S05]  /*39b0*/  BSYNC B0 ;  /* 0x0000000000007941 */ /* 0x000fea0003800000 */
.L_x_32:
[----:B------:R-:W-:Y:S05]  /*39c0*/  @P1 BRA `(.L_x_30) ;  /* 0x0000000000041947 */ /* 0x000fea0003800000 */
[----:B------:R-:W-:Y:S01]  /*39d0*/  BPT.TRAP 0x1 ;  /* 0x000000040000795c */ /* 0x000fe20000300000 */
.L_x_30:
[----:B------:R-:W4:Y:S01]  /*39e0*/  LDC R8, c[0x0][0x288] ;  /* 0x0000a200ff087b82 */ /* 0x000f220000000800 */
[----:B01----:R-:W-:Y:S01]  /*39f0*/  LOP3.LUT R4, R18, 0x60, RZ, 0xc0, !PT ;  /* 0x0000006012047812 */ /* 0x003fe200078ec0ff */
[----:B------:R-:W-:Y:S01]  /*3a00*/  IMAD R7, R109, 0xa0, RZ ;  /* 0x000000a06d077824 */ /* 0x000fe200078e02ff */
[----:B------:R-:W-:Y:S01]  /*3a10*/  SHF.R.U32.HI R0, RZ, 0x2, R18 ;  /* 0x00000002ff007819 */ /* 0x000fe20000011612 */
[----:B------:R-:W-:Y:S01]  /*3a20*/  UIADD3 UR39, UR40, UR39, URZ ;  /* 0x0000002728277290 */ /* 0x000fe2000fffe03f */
[----:B------:R-:W-:Y:S01]  /*3a30*/  SHF.R.U32.HI R6, RZ, 0x1, R4 ;  /* 0x00000001ff067819 */ /* 0x000fe20000011604 */
[----:B------:R-:W-:Y:S01]  /*3a40*/  IMAD.SHL.U32 R11, R108, 0x80, RZ ;  /* 0x000000806c0b7824 */ /* 0x000fe200078e00ff */
[----:B------:R-:W-:Y:S01]  /*3a50*/  LOP3.LUT R4, R18, 0x3, RZ, 0xc0, !PT ;  /* 0x0000000312047812 */ /* 0x000fe200078ec0ff */
[----:B------:R-:W-:Y:S01]  /*3a60*/  UISETP.GT.U32.AND UP0, UPT, UR39, 0x2, UPT ;  /* 0x000000022700788c */ /* 0x000fe2000bf04070 */
[----:B------:R-:W-:Y:S01]  /*3a70*/  SHF.R.U32.HI R5, RZ, 0x7, R18 ;  /* 0x00000007ff057819 */ /* 0x000fe20000011612 */
[----:B------:R-:W-:Y:S01]  /*3a80*/  ULDC UR7, c[0x0][0x284] ;  /* 0x0000a10000077ab9 */ /* 0x000fe20000000800 */
[----:B---3--:R-:W-:Y:S01]  /*3a90*/  LOP3.LUT R3, R0, 0x7, RZ, 0xc0, !PT ;  /* 0x0000000700037812 */ /* 0x008fe200078ec0ff */
[----:B------:R-:W-:Y:S01]  /*3aa0*/  UISETP.LT.U32.AND UP0, UPT, UR40, 0x3, UP0 ;  /* 0x000000032800788c */ /* 0x000fe20008701070 */
[----:B------:R-:W-:Y:S01]  /*3ab0*/  LOP3.LUT R0, R5, 0x1, RZ, 0xc0, !PT ;  /* 0x0000000105007812 */ /* 0x000fe200078ec0ff */
[----:B------:R-:W-:Y:S01]  /*3ac0*/  UISETP.GE.U32.AND UP1, UPT, UR40, 0x3, UPT ;  /* 0x000000032800788c */ /* 0x000fe2000bf26070 */
[----:B------:R-:W-:Y:S01]  /*3ad0*/  IADD3 R5, RZ, -R6, -R3 ;  /* 0x80000006ff057210 */ /* 0x000fe20007ffe803 */
[----:B------:R-:W-:Y:S01]  /*3ae0*/  ULDC.64 UR8, c[0x0][0x5d0] ;  /* 0x0001740000087ab9 */ /* 0x000fe20000000a00 */
[----:B------:R-:W-:Y:S01]  /*3af0*/  SHF.R.S32.HI R14, RZ, 0x1f, R104 ;  /* 0x0000001fff0e7819 */ /* 0x000fe20000011468 */
[C---:B------:R-:W-:Y:S01]  /*3b00*/  IMAD.SHL.U32 R10, R0.reuse, 0x40, RZ ;  /* 0x00000040000a7824 */ /* 0x040fe200078e00ff */
[----:B------:R-:W-:Y:S01]  /*3b10*/  UIMAD.WIDE.U32 UR4, UR39, -0x55555555, URZ ;  /* 0xaaaaaaab270478a5 */ /* 0x000fe2000f8e003f */
[----:B------:R-:W-:Y:S01]  /*3b20*/  IMAD R0, R0, -0x40, R5 ;  /* 0xffffffc000007824 */ /* 0x000fe200078e0205 */
[----:B------:R-:W-:Y:S01]  /*3b30*/  USEL UR6, URZ, 0x1, !UP0 ;  /* 0x000000013f067887 */ /* 0x000fe2000c000000 */
[----:B------:R-:W-:Y:S01]  /*3b40*/  IMAD R5, R14, UR8, RZ ;  /* 0x000000080e057c24 */ /* 0x000fe2000f8e02ff */
[----:B------:R-:W-:Y:S01]  /*3b50*/  LOP3.LUT R3, R10, 0x40, R3, 0xe2, !PT ;  /* 0x000000400a037812 */ /* 0x000fe200078ee203 */
[----:B----4-:R-:W-:Y:S01]  /*3b60*/  IMAD R12, R4, -0x2, R8 ;  /* 0xfffffffe040c7824 */ /* 0x010fe200078e0208 */
[----:B------:R-:W-:Y:S01]  /*3b70*/  ISETP.GE.AND P0, PT, R7, R8, PT ;  /* 0x000000080700720c */ /* 0x000fe20003f06270 */
[----:B------:R-:W-:Y:S01]  /*3b80*/  IMAD.SHL.U32 R8, R18, 0x2, RZ ;  /* 0x0000000212087824 */ /* 0x000fe200078e00ff */
[----:B------:R-:W-:Y:S01]  /*3b90*/  USHF.R.U32.HI UR4, URZ, 0x1, UR5 ;  /* 0x000000013f047899 */ /* 0x000fe20008011605 */
[----:B------:R-:W-:Y:S01]  /*3ba0*/  IMAD.WIDE R108, R108, 0x80, RZ ;  /* 0x000000806c6c7825 */ /* 0x000fe200078e02ff */
[----:B------:R-:W-:Y:S01]  /*3bb0*/  ISETP.GE.OR P0, PT, R11, UR7, P0 ;  /* 0x000000070b007c0c */ /* 0x000fe20008706670 */
[----:B------:R-:W-:Y:S01]  /*3bc0*/  ULOP3.LUT UR38, UR38, UR6, URZ, 0x3c, !UPT ;  /* 0x0000000626267292 */ /* 0x000fe2000f8e3c3f */
[----:B------:R-:W-:Y:S01]  /*3bd0*/  LOP3.LUT R8, R7, 0x6, R8, 0xf8, !PT ;  /* 0x0000000607087812 */ /* 0x000fe200078ef808 */
[----:B------:R-:W-:Y:S01]  /*3be0*/  IMAD R13, R104, UR9, R5 ;  /* 0x00000009680d7c24 */ /* 0x000fe2000f8e0205 */
[----:B------:R-:W-:Y:S01]  /*3bf0*/  LOP3.LUT R115, R108, R3, R6, 0xfe, !PT ;  /* 0x000000036c737212 */ /* 0x000fe200078efe06 */
[----:B------:R-:W-:Y:S01]  /*3c00*/  UIMAD UR39, UR4, -0x3, UR39 ;  /* 0xfffffffd042778a4 */ /* 0x000fe2000f8e0227 */
[----:B------:R-:W-:Y:S01]  /*3c10*/  SHF.R.S32.HI R9, RZ, 0x1f, R8 ;  /* 0x0000001fff097819 */ /* 0x000fe20000011408 */
[----:B------:R-:W-:Y:S01]  /*3c20*/  @UP1 ULOP3.LUT UR38, UR38, 0x1, UR4, 0x78, !UPT ;  /* 0x0000000126261892 */ /* 0x000fe2000f8e7804 */
[----:B------:R-:W-:Y:S01]  /*3c30*/  IADD3 R3, -R11, UR7, R0 ;  /* 0x000000070b037c10 */ /* 0x000fe2000fffe100 */
[----:B------:R-:W-:-:S02]  /*3c40*/  IMAD.IADD R12, R12, 0x1, -R7 ;  /* 0x000000010c0c7824 */ /* 0x000fc400078e0a07 */
[----:B------:R-:W-:-:S04]  /*3c50*/  IMAD.WIDE.U32 R4, R104, UR8, R8 ;  /* 0x0000000868047c25 */ /* 0x000fc8000f8e0008 */
[----:B------:R-:W-:Y:S02]  /*3c60*/  IMAD.IADD R5, R5, 0x1, R13 ;  /* 0x0000000105057824 */ /* 0x000fe400078e020d */
[----:B------:R-:W-:Y:S01]  /*3c70*/  IMAD.MOV.U32 R0, RZ, RZ, -0x1 ;  /* 0xffffffffff007424 */ /* 0x000fe200078e00ff */
[----:B------:R-:W-:Y:S06]  /*3c80*/  @P0 BRA `(.L_x_34) ;  /* 0x0000004000d00947 */ /* 0x000fec0003800000 */
[----:B------:R-:W0:Y:S01]  /*3c90*/  LDC.64 R10, c[0x0][0x5c8] ;  /* 0x00017200ff0a7b82 */ /* 0x000e220000000a00 */
[----:B------:R-:W-:Y:S01]  /*3ca0*/  ULDC.64 UR4, c[0x0][0x5c0] ;  /* 0x0001700000047ab9 */ /* 0x000fe20000000a00 */
[----:B------:R-:W-:Y:S01]  /*3cb0*/  BSSY B0, `(.L_x_34) ;  /* 0x0000431000007945 */ /* 0x000fe20003800000 */
[-C--:B0-----:R-:W-:Y:S02]  /*3cc0*/  IMAD R6, R109, R10.reuse, RZ ;  /* 0x0000000a6d067224 */ /* 0x081fe400078e02ff */
[----:B------:R-:W-:-:S04]  /*3cd0*/  IMAD.WIDE.U32 R4, R115, R10, R4 ;  /* 0x0000000a73047225 */ /* 0x000fc800078e0004 */
[----:B------:R-:W-:Y:S01]  /*3ce0*/  IMAD R7, R115, R11, R6 ;  /* 0x0000000b73077224 */ /* 0x000fe200078e0206 */
[----:B------:R-:W-:-:S03]  /*3cf0*/  IADD3 R4, P0, R4, UR4, RZ ;  /* 0x0000000404047c10 */ /* 0x000fc6000ff1e0ff */
[----:B------:R-:W-:Y:S01]  /*3d00*/  IMAD.IADD R7, R5, 0x1, R7 ;  /* 0x0000000105077824 */ /* 0x000fe200078e0207 */
[----:B------:R-:W-:-:S04]  /*3d10*/  LEA R6, P1, R10, R4, 0x3 ;  /* 0x000000040a067211 */ /* 0x000fc800078218ff */
[----:B------:R-:W-:Y:S02]  /*3d20*/  IADD3.X R5, R7, UR5, RZ, P0, !PT ;  /* 0x0000000507057c10 */ /* 0x000fe400087fe4ff */
[----:B-----5:R-:W-:Y:S02]  /*3d30*/  ISETP.NE.AND P0, PT, R106, RZ, PT ;  /* 0x000000ff6a00720c */ /* 0x020fe40003f05270 */
[----:B------:R-:W-:-:S11]  /*3d40*/  LEA.HI.X R7, R10, R5, R11, 0x3, P1 ;  /* 0x000000050a077211 */ /* 0x000fd600008f1c0b */
[----:B------:R-:W-:Y:S05]  /*3d50*/  @!P0 BRA `(.L_x_35) ;  /* 0x0000003000388947 */ /* 0x000fea0003800000 */
[----:B------:R-:W0:Y:S01]  /*3d60*/  LDC.64 R110, c[0x0][0x5b0] ;  /* 0x00016c00ff6e7b82 */ /* 0x000e220000000a00 */
[----:B------:R-:W-:Y:S01]  /*3d70*/  ULDC.64 UR4, c[0x0][0x5b8] ;  /* 0x00016e0000047ab9 */ /* 0x000fe20000000a00 */
[----:B------:R-:W-:Y:S01]  /*3d80*/  ISETP.GE.AND P3, PT, R12, 0x1, PT ;  /* 0x000000010c00780c */ /* 0x000fe20003f66270 */
[----:B------:R-:W-:Y:S01]  /*3d90*/  IMAD R11, R14, UR4, RZ ;  /* 0x000000040e0b7c24 */ /* 0x000fe2000f8e02ff */
[----:B------:R-:W-:Y:S01]  /*3da0*/  BSSY B1, `(.L_x_36) ;  /* 0x000000e000017945 */ /* 0x000fe20003800000 */
[C---:B------:R-:W-:Y:S01]  /*3db0*/  IMAD.WIDE.U32 R20, R104.reuse, UR4, R8 ;  /* 0x0000000468147c25 */ /* 0x040fe2000f8e0008 */
[----:B------:R-:W-:Y:S02]  /*3dc0*/  ISETP.LT.OR P1, PT, R3, 0x1, !P3 ;  /* 0x000000010300780c */ /* 0x000fe40005f21670 */
[----:B------:R-:W1:Y:S01]  /*3dd0*/  LDC.64 R112, c[0x0][0x5a8] ;  /* 0x00016a00ff707b82 */ /* 0x000e620000000a00 */
[----:B------:R-:W-:Y:S02]  /*3de0*/  IMAD R11, R104, UR5, R11 ;  /* 0x00000005680b7c24 */ /* 0x000fe4000f8e020b */
[----:B------:R-:W-:-:S02]  /*3df0*/  IMAD.MOV.U32 R14, RZ, RZ, R20 ;  /* 0x000000ffff0e7224 */ /* 0x000fc400078e0014 */
[----:B------:R-:W-:Y:S02]  /*3e00*/  IMAD.IADD R15, R21, 0x1, R11 ;  /* 0x00000001150f7824 */ /* 0x000fe400078e020b */
[-C--:B0-----:R-:W-:Y:S02]  /*3e10*/  IMAD R108, R109, R110.reuse, RZ ;  /* 0x0000006e6d6c7224 */ /* 0x081fe400078e02ff */
[----:B------:R-:W-:-:S04]  /*3e20*/  IMAD.WIDE.U32 R8, R115, R110, R14 ;  /* 0x0000006e73087225 */ /* 0x000fc800078e000e */
[----:B------:R-:W-:Y:S01]  /*3e30*/  IMAD R109, R115, R111, R108 ;  /* 0x0000006f736d7224 */ /* 0x000fe200078e026c */
[----:B-1----:R-:W-:-:S04]  /*3e40*/  IADD3 R8, P0, R8, R112, RZ ;  /* 0x0000007008087210 */ /* 0x002fc80007f1e0ff */
[----:B------:R-:W-:Y:S01]  /*3e50*/  IADD3.X R9, R113, R9, R109, P0, !PT ;  /* 0x0000000971097210 */ /* 0x000fe200007fe46d */
[----:B------:R-:W-:Y:S08]  /*3e60*/  @P1 BRA `(.L_x_37) ;  /* 0x0000000000041947 */ /* 0x000ff00003800000 */
[----:B--2---:R0:W5:Y:S02]  /*3e70*/  LDG.E.U8 R107, desc[UR36][R8.64] ;  /* 0x00000024086b7981 */ /* 0x004164000c1e1100 */
.L_x_37:
[----:B------:R-:W-:Y:S05]  /*3e80*/  BSYNC B1 ;  /* 0x0000000000017941 */ /* 0x000fea0003800000 */
.L_x_36:
[----:B-----5:R-:W-:Y:S01]  /*3e90*/  LOP3.LUT R13, R107, 0xffff, RZ, 0xc0, !PT ;  /* 0x0000ffff6b0d7812 */ /* 0x020fe200078ec0ff */
[----:B------:R-:W-:Y:S01]  /*3ea0*/  IMAD.SHL.U32 R10, R110, 0x8, RZ ;  /* 0x000000086e0a7824 */ /* 0x000fe200078e00ff */
[----:B------:R-:W-:Y:S01]  /*3eb0*/  ISETP.GE.AND P2, PT, R12, 0x2, PT ;  /* 0x000000020c00780c */ /* 0x000fe20003f46270 */
[----:B------:R-:W-:Y:S01]  /*3ec0*/  BSSY B1, `(.L_x_38) ;  /* 0x000000e000017945 */ /* 0x000fe20003800000 */
[----:B------:R-:W-:Y:S02]  /*3ed0*/  PRMT R13, R13, 0x8880, RZ ;  /* 0x000088800d0d7816 */ /* 0x000fe400000000ff */
[----:B------:R-:W-:Y:S02]  /*3ee0*/  ISETP.LT.OR P0, PT, R3, 0x1, !P2 ;  /* 0x000000010300780c */ /* 0x000fe40005701670 */
[----:B------:R-:W-:Y:S01]  /*3ef0*/  SHF.L.U64.HI R11, R110, 0x3, R111 ;  /* 0x000000036e0b7819 */ /* 0x000fe2000001026f */
[----:B------:R-:W-:-:S04]  /*3f00*/  IMAD R104, R13, R106, RZ ;  /* 0x0000006a0d687224 */ /* 0x000fc800078e02ff */
[----:B------:R-:W-:Y:S02]  /*3f10*/  @!P1 IMAD R13, R88, R105, R104 ;  /* 0x00000069580d9224 */ /* 0x000fe400078e0268 */
[----:B------:R-:W-:-:S03]  /*3f20*/  IMAD.WIDE.U32 R10, R115, R110, R10 ;  /* 0x0000006e730a7225 */ /* 0x000fc600078e000a */
[----:B------:R1:W-:Y:S01]  /*3f30*/  @!P1 STG.E.U8 desc[UR36][R4.64], R13 ;  /* 0x0000000d04009986 */ /* 0x0003e2000c101124 */
[----:B------:R-:W-:Y:S01]  /*3f40*/  IADD3 R10, P4, P5, R20, R112, R10 ;  /* 0x00000070140a7210 */ /* 0x000fe20007d9e00a */
[----:B------:R-:W-:Y:S01]  /*3f50*/  IMAD.IADD R20, R109, 0x1, R11 ;  /* 0x000000016d147824 */ /* 0x000fe200078e020b */
[----:B------:R-:W-:Y:S11]  /*3f60*/  @P0 BRA `(.L_x_39) ;  /* 0x00000000000c0947 */ /* 0x000ff60003800000 */
[----:B--2---:R-:W1:Y:S02]  /*3f70*/  LDG.E.U8 R107, desc[UR36][R8.64+0x1] ;  /* 0x00000124086b7981 */ /* 0x004e64000c1e1100 */
[----:B-1----:R-:W-:-:S05]  /*3f80*/  PRMT R13, R107, 0x8880, RZ ;  /* 0x000088806b0d7816 */ /* 0x002fca00000000ff */
[----:B------:R-:W-:-:S07]  /*3f90*/  IMAD R104, R13, R106, RZ ;  /* 0x0000006a0d687224 */ /* 0x000fce00078e02ff */
.L_x_39:
[----:B------:R-:W-:Y:S05]  /*3fa0*/  BSYNC B1 ;  /* 0x0000000000017941 */ /* 0x000fea0003800000 */
.L_x_38:
[----:B------:R-:W-:Y:S01]  /*3fb0*/  ISETP.LT.OR P3, PT, R3, 0x9, !P3 ;  /* 0x000000090300780c */ /* 0x000fe20005f61670 */
[----:B------:R-:W-:Y:S01]  /*3fc0*/  @!P0 IMAD R89, R89, R105, R104 ;  /* 0x0000006959598224 */ /* 0x000fe200078e0268 */
[C---:B------:R-:W-:Y:S01]  /*3fd0*/  ISETP.GE.AND P1, PT, R12.reuse, 0x9, PT ;  /* 0x000000090c00780c */ /* 0x040fe20003f26270 */
[----:B------:R-:W-:Y:S01]  /*3fe0*/  BSSY B1, `(.L_x_40) ;  /* 0x000000b000017945 */ /* 0x000fe20003800000 */
[----:B------:R-:W-:Y:S02]  /*3ff0*/  IADD3.X R11, R15, R113, R20, P4, P5 ;  /* 0x000000710f0b7210 */ /* 0x000fe400027ea414 */
[----:B------:R3:W-:Y:S01]  /*4000*/  @!P0 STG.E.U8 desc[UR36][R4.64+0x1], R89 ;  /* 0x0000015904008986 */ /* 0x0007e2000c101124 */
[----:B------:R-:W-:Y:S02]  /*4010*/  ISETP.GE.AND P0, PT, R12, 0xa, PT ;  /* 0x0000000a0c00780c */ /* 0x000fe40003f06270 */
[C---:B------:R-:W-:Y:S02]  /*4020*/  ISETP.LT.OR P2, PT, R3.reuse, 0x9, !P2 ;  /* 0x000000090300780c */ /* 0x040fe40005741670 */
[----:B------:R-:W-:-:S02]  /*4030*/  ISETP.LT.OR P5, PT, R3, 0x1, !P1 ;  /* 0x000000010300780c */ /* 0x000fc40004fa1670 */
[----:B------:R-:W-:Y:S01]  /*4040*/  ISETP.LT.OR P4, PT, R3, 0x1, !P0 ;  /* 0x000000010300780c */ /* 0x000fe20004781670 */
[----:B------:R-:W-:-:S12]  /*4050*/  @P3 BRA `(.L_x_41) ;  /* 0x00000000000c3947 */ /* 0x000fd80003800000 */
[----:B--2---:R-:W1:Y:S02]  /*4060*/  LDG.E.U8 R107, desc[UR36][R10.64] ;  /* 0x000000240a6b7981 */ /* 0x004e64000c1e1100 */
[----:B-1----:R-:W-:-:S05]  /*4070*/  PRMT R13, R107, 0x8880, RZ ;  /* 0x000088806b0d7816 */ /* 0x002fca00000000ff */
[----:B------:R-:W-:-:S07]  /*4080*/  IMAD R104, R13, R106, RZ ;  /* 0x0000006a0d687224 */ /* 0x000fce00078e02ff */
.L_x_41:
[----:B------:R-:W-:Y:S05]  /*4090*/  BSYNC B1 ;  /* 0x0000000000017941 */ /* 0x000fea0003800000 */
.L_x_40:
[----:B-1----:R-:W-:Y:S01]  /*40a0*/  @!P3 IMAD R13, R90, R105, R104 ;  /* 0x000000695a0db224 */ /* 0x002fe200078e0268 */
[----:B------:R-:W-:Y:S04]  /*40b0*/  BSSY B1, `(.L_x_42) ;  /* 0x0000006000017945 */ /* 0x000fe80003800000 */
[----:B------:R1:W-:Y:S01]  /*40c0*/  @!P3 STG.E.U8 desc[UR36][R6.64], R13 ;  /* 0x0000000d0600b986 */ /* 0x0003e2000c101124 */
[----:B------:R-:W-:Y:S05]  /*40d0*/  @P2 BRA `(.L_x_43) ;  /* 0x00000000000c2947 */ /* 0x000fea0003800000 */
[----:B--2---:R-:W1:Y:S02]  /*40e0*/  LDG.E.U8 R107, desc[UR36][R10.64+0x1] ;  /* 0x000001240a6b7981 */ /* 0x004e64000c1e1100 */
[----:B-1----:R-:W-:-:S05]  /*40f0*/  PRMT R13, R107, 0x8880, RZ ;  /* 0x000088806b0d7816 */ /* 0x002fca00000000ff */
[----:B------:R-:W-:-:S07]  /*4100*/  IMAD R104, R13, R106, RZ ;  /* 0x0000006a0d687224 */ /* 0x000fce00078e02ff */
.L_x_43:
[----:B------:R-:W-:Y:S05]  /*4110*/  BSYNC B1 ;  /* 0x0000000000017941 */ /* 0x000fea0003800000 */
.L_x_42:
[----:B------:R-:W-:Y:S01]  /*4120*/  @!P2 IMAD R91, R91, R105, R104 ;  /* 0x000000695b5ba224 */ /* 0x000fe200078e0268 */
[----:B------:R-:W-:Y:S04]  /*4130*/  BSSY B1, `(.L_x_44) ;  /* 0x0000006000017945 */ /* 0x000fe80003800000 */
[----:B------:R4:W-:Y:S01]  /*4140*/  @!P2 STG.E.U8 desc[UR36][R6.64+0x1], R91 ;  /* 0x0000015b0600a986 */ /* 0x0009e2000c101124 */
[----:B------:R-:W-:Y:S05]  /*4150*/  @P5 BRA `(.L_x_45) ;  /* 0x00000000000c5947 */ /* 0x000fea0003800000 */
[----:B--2---:R-:W1:Y:S02]  /*4160*/  LDG.E.U8 R107, desc[UR36][R8.64+0x8] ;  /* 0x00000824086b7981 */ /* 0x004e64000c1e1100 */
[----:B-1----:R-:W-:-:S05]  /*4170*/  PRMT R13, R107, 0x8880, RZ ;  /* 0x000088806b0d7816 */ /* 0x002fca00000000ff */
[----:B------:R-:W-:-:S07]  /*4180*/  IMAD R104, R13, R106, RZ ;  /* 0x0000006a0d687224 */ /* 0x000fce00078e02ff */
.L_x_45:
[----:B------:R-:W-:Y:S05]  /*4190*/  BSYNC B1 ;  /* 0x0000000000017941 */ /* 0x000fea0003800000 */
.L_x_44:
[----:B-1----:R-:W-:Y:S01]  /*41a0*/  @!P5 IMAD R13, R92, R105, R104 ;  /* 0x000000695c0dd224 */ /* 0x002fe200078e0268 */
[----:B------:R-:W-:Y:S04]  /*41b0*/  BSSY B1, `(.L_x_46) ;  /* 0x0000006000017945 */ /* 0x000fe80003800000 */
[----:B------:R1:W-:Y:S01]  /*41c0*/  @!P5 STG.E.U8 desc[UR36][R4.64+0x8], R13 ;  /* 0x0000080d0400d986 */ /* 0x0003e2000c101124 */
[----:B------:R-:W-:Y:S05]  /*41d0*/  @P4 BRA `(.L_x_47) ;  /* 0x00000000000c4947 */ /* 0x000fea0003800000 */
[----:B--2---:R-:W1:Y:S02]  /*41e0*/  LDG.E.U8 R107, desc[UR36][R8.64+0x9] ;  /* 0x00000924086b7981 */ /* 0x004e64000c1e1100 */
[----:B-1----:R-:W-:-:S05]  /*41f0*/  PRMT R13, R107, 0x8880, RZ ;  /* 0x000088806b0d7816 */ /* 0x002fca00000000ff */
[----:B------:R-:W-:-:S07]  /*4200*/  IMAD R104, R13, R106, RZ ;  /* 0x0000006a0d687224 */ /* 0x000fce00078e02ff */
.L_x_47:
[----:B------:R-:W-:Y:S05]  /*4210*/  BSYNC B1 ;  /* 0x0000000000017941 */ /* 0x000fea0003800000 */
.L_x_46:
[----:B------:R-:W-:Y:S01]  /*4220*/  ISETP.LT.OR P1, PT, R3, 0x9, !P1 ;  /* 0x000000090300780c */ /* 0x000fe20004f21670 */
[----:B------:R-:W-:Y:S01]  /*4230*/  @!P4 IMAD R93, R93, R105, R104 ;  /* 0x000000695d5dc224 */ /* 0x000fe200078e0268 */
[C---:B------:R-:W-:Y:S01]  /*4240*/  ISETP.GE.AND P3, PT, R12.reuse, 0x11, PT ;  /* 0x000000110c00780c */ /* 0x040fe20003f66270 */
[----:B------:R-:W-:Y:S01]  /*4250*/  BSSY B1, `(.L_x_48) ;  /* 0x000000a000017945 */ /* 0x000fe20003800000 */
[----:B------:R-:W-:Y:S02]  /*4260*/  ISETP.GE.AND P2, PT, R12, 0x12, PT ;  /* 0x000000120c00780c */ /* 0x000fe40003f46270 */
[----:B------:R0:W-:Y:S01]  /*4270*/  @!P4 STG.E.U8 desc[UR36][R4.64+0x9], R93 ;  /* 0x0000095d0400c986 */ /* 0x0001e2000c101124 */
[C---:B------:R-:W-:Y:S02]  /*4280*/  ISETP.LT.OR P0, PT, R3.reuse, 0x9, !P0 ;  /* 0x000000090300780c */ /* 0x040fe40004701670 */
[C---:B------:R-:W-:Y:S02]  /*4290*/  ISETP.LT.OR P5, PT, R3.reuse, 0x1, !P3 ;  /* 0x000000010300780c */ /* 0x040fe40005fa1670 */
[----:B------:R-:W-:-:S02]  /*42a0*/  ISETP.LT.OR P4, PT, R3, 0x1, !P2 ;  /* 0x000000010300780c */ /* 0x000fc40005781670 */
[----:B------:R-:W-:Y:S11]  /*42b0*/  @P1 BRA `(.L_x_49) ;  /* 0x00000000000c1947 */ /* 0x000ff60003800000 */
[----:B--2---:R-:W1:Y:S02]  /*42c0*/  LDG.E.U8 R107, desc[UR36][R10.64+0x8] ;  /* 0x000008240a6b7981 */ /* 0x004e64000c1e1100 */
[----:B-1----:R-:W-:-:S05]  /*42d0*/  PRMT R13, R107, 0x8880, RZ ;  /* 0x000088806b0d7816 */ /* 0x002fca00000000ff */
[----:B------:R-:W-:-:S07]  /*42e0*/  IMAD R104, R13, R106, RZ ;  /* 0x0000006a0d687224 */ /* 0x000fce00078e02ff */
.L_x_49:
[----:B------:R-:W-:Y:S05]  /*42f0*/  BSYNC B1 ;  /* 0x0000000000017941 */ /* 0x000fea0003800000 */
.L_x_48:
[----:B-1----:R-:W-:Y:S01]  /*4300*/  @!P1 IMAD R13, R94, R105, R104 ;  /* 0x000000695e0d9224 */ /* 0x002fe200078e0268 */
[----:B------:R-:W-:Y:S04]  /*4310*/  BSSY B1, `(.L_x_50) ;  /* 0x0000006000017945 */ /* 0x000fe80003800000 */
[----:B------:R1:W-:Y:S01]  /*4320*/  @!P1 STG.E.U8 desc[UR36][R6.64+0x8], R13 ;  /* 0x0000080d06009986 */ /* 0x0003e2000c101124 */
[----:B------:R-:W-:Y:S05]  /*4330*/  @P0 BRA `(.L_x_51) ;  /* 0x00000000000c0947 */ /* 0x000fea0003800000 */
[----:B--2---:R-:W1:Y:S02]  /*4340*/  LDG.E.U8 R107, desc[UR36][R10.64+0x9] ;  /* 0x000009240a6b7981 */ /* 0x004e64000c1e1100 */
[----:B-1----:R-:W-:-:S05]  /*4350*/  PRMT R13, R107, 0x8880, RZ ;  /* 0x000088806b0d7816 */ /* 0x002fca00000000ff */
[----:B------:R-:W-:-:S07]  /*4360*/  IMAD R104, R13, R106, RZ ;  /* 0x0000006a0d687224 */ /* 0x000fce00078e02ff */
.L_x_51:
[----:B------:R-:W-:Y:S05]  /*4370*/  BSYNC B1 ;  /* 0x0000000000017941 */ /* 0x000fea0003800000 */
.L_x_50:
[----:B------:R-:W-:Y:S01]  /*4380*/  @!P0 IMAD R95, R95, R105, R104 ;  /* 0x000000695f5f8224 */ /* 0x000fe200078e0268 */
[----:B------:R-:W-:Y:S04]  /*4390*/  BSSY B1, `(.L_x_52) ;  /* 0x0000006000017945 */ /* 0x000fe80003800000 */
[----:B------:R0:W-:Y:S01]  /*43a0*/  @!P0 STG.E.U8 desc[UR36][R6.64+0x9], R95 ;  /* 0x0000095f06008986 */ /* 0x0001e2000c101124 */
[----:B------:R-:W-:Y:S05]  /*43b0*/  @P5 BRA `(.L_x_53) ;  /* 0x00000000000c5947 */ /* 0x000fea0003800000 */
[----:B--2---:R-:W1:Y:S02]  /*43c0*/  LDG.E.U8 R107, desc[UR36][R8.64+0x10] ;  /* 0x00001024086b7981 */ /* 0x004e64000c1e1100 */
[----:B-1----:R-:W-:-:S05]  /*43d0*/  PRMT R13, R107, 0x8880, RZ ;  /* 0x000088806b0d7816 */ /* 0x002fca00000000ff */
[----:B------:R-:W-:-:S07]  /*43e0*/  IMAD R104, R13, R106, RZ ;  /* 0x0000006a0d687224 */ /* 0x000fce00078e02ff */
.L_x_53:
[----:B------:R-:W-:Y:S05]  /*43f0*/  BSYNC B1 ;  /* 0x0000000000017941 */ /* 0x000fea0003800000 */
.L_x_52:
[----:B-1----:R-:W-:Y:S01]  /*4400*/  @!P5 IMAD R13, R96, R105, R104 ;  /* 0x00000069600dd224 */ /* 0x002fe200078e0268 */
[----:B------:R-:W-:Y:S04]  /*4410*/  BSSY B1, `(.L_x_54) ;  /* 0x0000006000017945 */ /* 0x000fe80003800000 */
[----:B------:R1:W-:Y:S01]  /*4420*/  @!P5 STG.E.U8 desc[UR36][R4.64+0x10], R13 ;  /* 0x0000100d0400d986 */ /* 0x0003e2000c101124 */
[----:B------:R-:W-:Y:S05]  /*4430*/  @P4 BRA `(.L_x_55) ;  /* 0x00000000000c4947 */ /* 0x000fea0003800000 */
[----:B--2---:R-:W1:Y:S02]  /*4440*/  LDG.E.U8 R107, desc[UR36][R8.64+0x11] ;  /* 0x00001124086b7981 */ /* 0x004e64000c1e1100 */
[----:B-1----:R-:W-:-:S05]  /*4450*/  PRMT R13, R107, 0x8880, RZ ;  /* 0x000088806b0d7816 */ /* 0x002fca00000000ff */
[----:B------:R-:W-:-:S07]  /*4460*/  IMAD R104, R13, R106, RZ ;  /* 0x0000006a0d687224 */ /* 0x000fce00078e02ff */
.L_x_55:
[----:B------:R-:W-:Y:S05]  /*4470*/  BSYNC B1 ;  /* 0x0000000000017941 */ /* 0x000fea0003800000 */
.L_x_54:
        /* <DEDUP_REMOVED lines=13> */
.L_x_57:
[----:B------:R-:W-:Y:S05]  /*4550*/  BSYNC B1 ;  /* 0x0000000000017941 */ /* 0x000fea0003800000 */
.L_x_56:
[----:B-1----:R-:W-:Y:S01]  /*4560*/  @!P3 IMAD R13, R98, R105, R104 ;  /* 0x00000069620db224 */ /* 0x002fe200078e0268 */
[----:B------:R-:W-:Y:S04]  /*4570*/  BSSY B1, `(.L_x_58) ;  /* 0x0000006000017945 */ /* 0x000fe80003800000 */
[----:B------:R1:W-:Y:S01]  /*4580*/  @!P3 STG.E.U8 desc[UR36][R6.64+0x10], R13 ;  /* 0x0000100d0600b986 */ /* 0x0003e2000c101124 */
[----:B------:R-:W-:Y:S05]  /*4590*/  @P2 BRA `(.L_x_59) ;  /* 0x00000000000c2947 */ /* 0x000fea0003800000 */
[----:B--2---:R-:W1:Y:S02]  /*45a0*/  LDG.E.U8 R107, desc[UR36][R10.64+0x11] ;  /* 0x000011240a6b7981 */ /* 0x004e64000c1e1100 */
[----:B-1----:R-:W-:-:S05]  /*45b0*/  PRMT R13, R107, 0x8880, RZ ;  /* 0x000088806b0d7816 */ /* 0x002fca00000000ff */
[----:B------:R-:W-:-:S07]  /*45c0*/  IMAD R104, R13, R106, RZ ;  /* 0x0000006a0d687224 */ /* 0x000fce00078e02ff */
.L_x_59:
[----:B------:R-:W-:Y:S05]  /*45d0*/  BSYNC B1 ;  /* 0x0000000000017941 */ /* 0x000fea0003800000 */
.L_x_58:
[----:B------:R-:W-:Y:S01]  /*45e0*/  @!P2 IMAD R99, R99, R105, R104 ;  /* 0x000000696363a224 */ /* 0x000fe200078e0268 */
[----:B------:R-:W-:Y:S04]  /*45f0*/  BSSY B1, `(.L_x_60) ;  /* 0x0000006000017945 */ /* 0x000fe80003800000 */
[----:B------:R0:W-:Y:S01]  /*4600*/  @!P2 STG.E.U8 desc[UR36][R6.64+0x11], R99 ;  /* 0x000011630600a986 */ /* 0x0001e2000c101124 */
[----:B------:R-:W-:Y:S05]  /*4610*/  @P5 BRA `(.L_x_61) ;  /* 0x00000000000c5947 */ /* 0x000fea0003800000 */
[----:B--2---:R-:W1:Y:S02]  /*4620*/  LDG.E.U8 R107, desc[UR36][R8.64+0x18] ;  /* 0x00001824086b7981 */ /* 0x004e64000c1e1100 */
[----:B-1----:R-:W-:-:S05]  /*4630*/  PRMT R13, R107, 0x8880, RZ ;  /* 0x000088806b0d7816 */ /* 0x002fca00000000ff */
[----:B------:R-:W-:-:S07]  /*4640*/  IMAD R104, R13, R106, RZ ;  /* 0x0000006a0d687224 */ /* 0x000fce00078e02ff */
.L_x_61:
[----:B------:R-:W-:Y:S05]  /*4650*/  BSYNC B1 ;  /* 0x0000000000017941 */ /* 0x000fea0003800000 */
.L_x_60:
[----:B-1----:R-:W-:Y:S01]  /*4660*/  @!P5 IMAD R13, R100, R105, R104 ;  /* 0x00000069640dd224 */ /* 0x002fe200078e0268 */
[----:B------:R-:W-:Y:S04]  /*4670*/  BSSY B1, `(.L_x_62) ;  /* 0x0000006000017945 */ /* 0x000fe80003800000 */
[----:B------:R1:W-:Y:S01]  /*4680*/  @!P5 STG.E.U8 desc[UR36][R4.64+0x18], R13 ;  /* 0x0000180d0400d986 */ /* 0x0003e2000c101124 */
[----:B------:R-:W-:Y:S05]  /*4690*/  @P4 BRA `(.L_x_63) ;  /* 0x00000000000c4947 */ /* 0x000fea0003800000 */
[----:B--2---:R-:W1:Y:S02]  /*46a0*/  LDG.E.U8 R107, desc[UR36][R8.64+0x19] ;  /* 0x00001924086b7981 */ /* 0x004e64000c1e1100 */
[----:B-1----:R-:W-:-:S05]  /*46b0*/  PRMT R13, R107, 0x8880, RZ ;  /* 0x000088806b0d7816 */ /* 0x002fca00000000ff */
[----:B------:R-:W-:-:S07]  /*46c0*/  IMAD R104, R13, R106, RZ ;  /* 0x0000006a0d687224 */ /* 0x000fce00078e02ff */
.L_x_63:
[----:B------:R-:W-:Y:S05]  /*46d0*/  BSYNC B1 ;  /* 0x0000000000017941 */ /* 0x000fea0003800000 */
.L_x_62:
        /* <DEDUP_REMOVED lines=13> */
.L_x_65:
[----:B------:R-:W-:Y:S05]  /*47b0*/  BSYNC B1 ;  /* 0x0000000000017941 */ /* 0x000fea0003800000 */
.L_x_64:
[----:B-1----:R-:W-:Y:S01]  /*47c0*/  @!P1 IMAD R13, R102, R105, R104 ;  /* 0x00000069660d9224 */ /* 0x002fe200078e0268 */
[----:B------:R-:W-:Y:S04]  /*47d0*/  BSSY B1, `(.L_x_66) ;  /* 0x0000006000017945 */ /* 0x000fe80003800000 */
[----:B------:R1:W-:Y:S01]  /*47e0*/  @!P1 STG.E.U8 desc[UR36][R6.64+0x18], R13 ;  /* 0x0000180d06009986 */ /* 0x0003e2000c101124 */
[----:B------:R-:W-:Y:S05]  /*47f0*/  @P0 BRA `(.L_x_67) ;  /* 0x00000000000c0947 */ /* 0x000fea0003800000 */
[----:B--2---:R-:W1:Y:S02]  /*4800*/  LDG.E.U8 R107, desc[UR36][R10.64+0x19] ;  /* 0x000019240a6b7981 */ /* 0x004e64000c1e1100 */
[----:B-1----:R-:W-:-:S05]  /*4810*/  PRMT R13, R107, 0x8880, RZ ;  /* 0x000088806b0d7816 */ /* 0x002fca00000000ff */
[----:B------:R-:W-:-:S07]  /*4820*/  IMAD R104, R13, R106, RZ ;  /* 0x0000006a0d687224 */ /* 0x000fce00078e02ff */
.L_x_67:
[----:B------:R-:W-:Y:S05]  /*4830*/  BSYNC B1 ;  /* 0x0000000000017941 */ /* 0x000fea0003800000 */
.L_x_66:
[----:B------:R-:W-:Y:S01]  /*4840*/  @!P0 IMAD R103, R103, R105, R104 ;  /* 0x0000006967678224 */ /* 0x000fe200078e0268 */
[----:B------:R-:W-:Y:S04]  /*4850*/  BSSY B1, `(.L_x_68) ;  /* 0x0000006000017945 */ /* 0x000fe80003800000 */
[----:B------:R0:W-:Y:S01]  /*4860*/  @!P0 STG.E.U8 desc[UR36][R6.64+0x19], R103 ;  /* 0x0000196706008986 */ /* 0x0001e2000c101124 */
[----:B------:R-:W-:Y:S05]  /*4870*/  @P5 BRA `(.L_x_69) ;  /* 0x00000000000c5947 */ /* 0x000fea0003800000 */
[----:B--2---:R-:W1:Y:S02]  /*4880*/  LDG.E.U8 R107, desc[UR36][R8.64+0x20] ;  /* 0x00002024086b7981 */ /* 0x004e64000c1e1100 */
[----:B-1----:R-:W-:-:S05]  /*4890*/  PRMT R13, R107, 0x8880, RZ ;  /* 0x000088806b0d7816 */ /* 0x002fca00000000ff */
[----:B------:R-:W-:-:S07]  /*48a0*/  IMAD R104, R13, R106, RZ ;  /* 0x0000006a0d687224 */ /* 0x000fce00078e02ff */
.L_x_69:
[----:B------:R-:W-:Y:S05]  /*48b0*/  BSYNC B1 ;  /* 0x0000000000017941 */ /* 0x000fea0003800000 */
.L_x_68:
[----:B-1----:R-:W-:Y:S01]  /*48c0*/  @!P5 IMAD R13, R72, R105, R104 ;  /* 0x00000069480dd224 */ /* 0x002fe200078e0268 */
[----:B------:R-:W-:Y:S04]  /*48d0*/  BSSY B1, `(.L_x_70) ;  /* 0x0000006000017945 */ /* 0x000fe80003800000 */
[----:B------:R1:W-:Y:S01]  /*48e0*/  @!P5 STG.E.U8 desc[UR36][R4.64+0x20], R13 ;  /* 0x0000200d0400d986 */ /* 0x0003e2000c101124 */
[----:B------:R-:W-:Y:S05]  /*48f0*/  @P4 BRA `(.L_x_71) ;  /* 0x00000000000c4947 */ /* 0x000fea0003800000 */
[----:B--2---:R-:W1:Y:S02]  /*4900*/  LDG.E.U8 R107, desc[UR36][R8.64+0x21] ;  /* 0x00002124086b7981 */ /* 0x004e64000c1e1100 */
[----:B-1----:R-:W-:-:S05]  /*4910*/  PRMT R13, R107, 0x8880, RZ ;  /* 0x000088806b0d7816 */ /* 0x002fca00000000ff */
[----:B------:R-:W-:-:S07]  /*4920*/  IMAD R104, R13, R106, RZ ;  /* 0x0000006a0d687224 */ /* 0x000fce00078e02ff */
.L_x_71:
[----:B------:R-:W-:Y:S05]  /*4930*/  BSYNC B1 ;  /* 0x0000000000017941 */ /* 0x000fea0003800000 */
.L_x_70:
        /* <DEDUP_REMOVED lines=13> */
.L_x_73:
[----:B------:R-:W-:Y:S05]  /*4a10*/  BSYNC B1 ;  /* 0x0000000000017941 */ /* 0x000fea0003800000 */
.L_x_72:
[----:B-1----:R-:W-:Y:S01]  /*4a20*/  @!P3 IMAD R13, R74, R105, R104 ;  /* 0x000000694a0db224 */ /* 0x002fe200078e0268 */
[----:B------:R-:W-:Y:S04]  /*4a30*/  BSSY B1, `(.L_x_74) ;  /* 0x0000006000017945 */ /* 0x000fe80003800000 */
[----:B------:R1:W-:Y:S01]  /*4a40*/  @!P3 STG.E.U8 desc[UR36][R6.64+0x20], R13 ;  /* 0x0000200d0600b986 */ /* 0x0003e2000c101124 */
[----:B------:R-:W-:Y:S05]  /*4a50*/  @P2 BRA `(.L_x_75) ;  /* 0x00000000000c2947 */ /* 0x000fea0003800000 */
[----:B--2---:R-:W1:Y:S02]  /*4a60*/  LDG.E.U8 R107, desc[UR36][R10.64+0x21] ;  /* 0x000021240a6b7981 */ /* 0x004e64000c1e1100 */
[----:B-1----:R-:W-:-:S05]  /*4a70*/  PRMT R13, R107, 0x8880, RZ ;  /* 0x000088806b0d7816 */ /* 0x002fca00000000ff */
[----:B------:R-:W-:-:S07]  /*4a80*/  IMAD R104, R13, R106, RZ ;  /* 0x0000006a0d687224 */ /* 0x000fce00078e02ff */
.L_x_75:
[----:B------:R-:W-:Y:S05]  /*4a90*/  BSYNC B1 ;  /* 0x0000000000017941 */ /* 0x000fea0003800000 */
.L_x_74:
[----:B------:R-:W-:Y:S01]  /*4aa0*/  @!P2 IMAD R75, R75, R105, R104 ;  /* 0x000000694b4ba224 */ /* 0x000fe200078e0268 */
[----:B------:R-:W-:Y:S04]  /*4ab0*/  BSSY B1, `(.L_x_76) ;  /* 0x0000006000017945 */ /* 0x000fe80003800000 */
[----:B------:R0:W-:Y:S01]  /*4ac0*/  @!P2 STG.E.U8 desc[UR36][R6.64+0x21], R75 ;  /* 0x0000214b0600a986 */ /* 0x0001e2000c101124 */
[----:B------:R-:W-:Y:S05]  /*4ad0*/  @P5 BRA `(.L_x_77) ;  /* 0x00000000000c5947 */ /* 0x000fea0003800000 */
[----:B--2---:R-:W1:Y:S02]  /*4ae0*/  LDG.E.U8 R107, desc[UR36][R8.64+0x28] ;  /* 0x00002824086b7981 */ /* 0x004e64000c1e1100 */
[----:B-1----:R-:W-:-:S05]  /*4af0*/  PRMT R13, R107, 0x8880, RZ ;  /* 0x000088806b0d7816 */ /* 0x002fca00000000ff */
[----:B------:R-:W-:-:S07]  /*4b00*/  IMAD R104, R13, R106, RZ ;  /* 0x0000006a0d687224 */ /* 0x000fce00078e02ff */
.L_x_77:
[----:B------:R-:W-:Y:S05]  /*4b10*/  BSYNC B1 ;  /* 0x0000000000017941 */ /* 0x000fea0003800000 */
.L_x_76:
[----:B-1----:R-:W-:Y:S01]  /*4b20*/  @!P5 IMAD R13, R76, R105, R104 ;  /* 0x000000694c0dd224 */ /* 0x002fe200078e0268 */
[----:B------:R-:W-:Y:S04]  /*4b30*/  BSSY B1, `(.L_x_78) ;  /* 0x0000006000017945 */ /* 0x000fe80003800000 */
[----:B------:R1:W-:Y:S01]  /*4b40*/  @!P5 STG.E.U8 desc[UR36][R4.64+0x28], R13 ;  /* 0x0000280d0400d986 */ /* 0x0003e2000c101124 */
[----:B------:R-:W-:Y:S05]  /*4b50*/  @P4 BRA `(.L_x_79) ;  /* 0x00000000000c4947 */ /* 0x000fea0003800000 */
[----:B--2---:R-:W1:Y:S02]  /*4b60*/  LDG.E.U8 R107, desc[UR36][R8.64+0x29] ;  /* 0x00002924086b7981 */ /* 0x004e64000c1e1100 */
[----:B-1----:R-:W-:-:S05]  /*4b70*/  PRMT R13, R107, 0x8880, RZ ;  /* 0x000088806b0d7816 */ /* 0x002fca00000000ff */
[----:B------:R-:W-:-:S07]  /*4b80*/  IMAD R104, R13, R106, RZ ;  /* 0x0000006a0d687224 */ /* 0x000fce00078e02ff */
.L_x_79:
[----:B------:R-:W-:Y:S05]  /*4b90*/  BSYNC B1 ;  /* 0x0000000000017941 */ /* 0x000fea0003800000 */
.L_x_78:
        /* <DEDUP_REMOVED lines=13> */
.L_x_81:
[----:B------:R-:W-:Y:S05]  /*4c70*/  BSYNC B1 ;  /* 0x0000000000017941 */ /* 0x000fea0003800000 */
.L_x_80:
[----:B-1----:R-:W-:Y:S01]  /*4c80*/  @!P1 IMAD R13, R78, R105, R104 ;  /* 0x000000694e0d9224 */ /* 0x002fe200078e0268 */
[----:B------:R-:W-:Y:S04]  /*4c90*/  BSSY B1, `(.L_x_82) ;  /* 0x0000006000017945 */ /* 0x000fe80003800000 */
[----:B------:R1:W-:Y:S01]  /*4ca0*/  @!P1 STG.E.U8 desc[UR36][R6.64+0x28], R13 ;  /* 0x0000280d06009986 */ /* 0x0003e2000c101124 */
[----:B------:R-:W-:Y:S05]  /*4cb0*/  @P0 BRA `(.L_x_83) ;  /* 0x00000000000c0947 */ /* 0x000fea0003800000 */
[----:B--2---:R-:W1:Y:S02]  /*4cc0*/  LDG.E.U8 R107, desc[UR36][R10.64+0x29] ;  /* 0x000029240a6b7981 */ /* 0x004e64000c1e1100 */
[----:B-1----:R-:W-:-:S05]  /*4cd0*/  PRMT R13, R107, 0x8880, RZ ;  /* 0x000088806b0d7816 */ /* 0x002fca00000000ff */
[----:B------:R-:W-:-:S07]  /*4ce0*/  IMAD R104, R13, R106, RZ ;  /* 0x0000006a0d687224 */ /* 0x000fce00078e02ff */
.L_x_83:
[----:B------:R-:W-:Y:S05]  /*4cf0*/  BSYNC B1 ;  /* 0x0000000000017941 */ /* 0x000fea0003800000 */
.L_x_82:
[----:B------:R-:W-:Y:S01]  /*4d00*/  @!P0 IMAD R79, R79, R105, R104 ;  /* 0x000000694f4f8224 */ /* 0x000fe200078e0268 */
[----:B------:R-:W-:Y:S04]  /*4d10*/  BSSY B1, `(.L_x_84) ;  /* 0x0000006000017945 */ /* 0x000fe80003800000 */
[----:B------:R0:W-:Y:S01]  /*4d20*/  @!P0 STG.E.U8 desc[UR36][R6.64+0x29], R79 ;  /* 0x0000294f06008986 */ /* 0x0001e2000c101124 */
[----:B------:R-:W-:Y:S05]  /*4d30*/  @P5 BRA `(.L_x_85) ;  /* 0x00000000000c5947 */ /* 0x000fea0003800000 */
[----:B--2---:R-:W1:Y:S02]  /*4d40*/  LDG.E.U8 R107, desc[UR36][R8.64+0x30] ;  /* 0x00003024086b7981 */ /* 0x004e64000c1e1100 */
[----:B-1----:R-:W-:-:S05]  /*4d50*/  PRMT R13, R107, 0x8880, RZ ;  /* 0x000088806b0d7816 */ /* 0x002fca00000000ff */
[----:B------:R-:W-:-:S07]  /*4d60*/  IMAD R104, R13, R106, RZ ;  /* 0x0000006a0d687224 */ /* 0x000fce00078e02ff */
.L_x_85:
[----:B------:R-:W-:Y:S05]  /*4d70*/  BSYNC B1 ;  /* 0x0000000000017941 */ /* 0x000fea0003800000 */
.L_x_84:
[----:B-1----:R-:W-:Y:S01]  /*4d80*/  @!P5 IMAD R13, R80, R105, R104 ;  /* 0x00000069500dd224 */ /* 0x002fe200078e0268 */
[----:B------:R-:W-:Y:S04]  /*4d90*/  BSSY B1, `(.L_x_86) ;  /* 0x0000006000017945 */ /* 0x000fe80003800000 */
[----:B------:R1:W-:Y:S01]  /*4da0*/  @!P5 STG.E.U8 desc[UR36][R4.64+0x30], R13 ;  /* 0x0000300d0400d986 */ /* 0x0003e2000c101124 */
[----:B------:R-:W-:Y:S05]  /*4db0*/  @P4 BRA `(.L_x_87) ;  /* 0x00000000000c4947 */ /* 0x000fea0003800000 */
[----:B--2---:R-:W1:Y:S02]  /*4dc0*/  LDG.E.U8 R107, desc[UR36][R8.64+0x31] ;  /* 0x00003124086b7981 */ /* 0x004e64000c1e1100 */
[----:B-1----:R-:W-:-:S05]  /*4dd0*/  PRMT R13, R107, 0x8880, RZ ;  /* 0x000088806b0d7816 */ /* 0x002fca00000000ff */
[----:B------:R-:W-:-:S07]  /*4de0*/  IMAD R104, R13, R106, RZ ;  /* 0x0000006a0d687224 */ /* 0x000fce00078e02ff */
.L_x_87:
[----:B------:R-:W-:Y:S05]  /*4df0*/  BSYNC B1 ;  /* 0x0000000000017941 */ /* 0x000fea0003800000 */
.L_x_86:
        /* <DEDUP_REMOVED lines=13> */
.L_x_89:
[----:B------:R-:W-:Y:S05]  /*4ed0*/  BSYNC B1 ;  /* 0x0000000000017941 */ /* 0x000fea0003800000 */
.L_x_88:
[----:B-1----:R-:W-:Y:S01]  /*4ee0*/  @!P3 IMAD R13, R82, R105, R104 ;  /* 0x00000069520db224 */ /* 0x002fe200078e0268 */
[----:B------:R-:W-:Y:S04]  /*4ef0*/  BSSY B1, `(.L_x_90) ;  /* 0x0000006000017945 */ /* 0x000fe80003800000 */
[----:B------:R1:W-:Y:S01]  /*4f00*/  @!P3 STG.E.U8 desc[UR36][R6.64+0x30], R13 ;  /* 0x0000300d0600b986 */ /* 0x0003e2000c101124 */
[----:B------:R-:W-:Y:S05]  /*4f10*/  @P2 BRA `(.L_x_91) ;  /* 0x00000000000c2947 */ /* 0x000fea0003800000 */
[----:B--2---:R-:W1:Y:S02]  /*4f20*/  LDG.E.U8 R107, desc[UR36][R10.64+0x31] ;  /* 0x000031240a6b7981 */ /* 0x004e64000c1e1100 */
[----:B-1----:R-:W-:-:S05]  /*4f30*/  PRMT R13, R107, 0x8880, RZ ;  /* 0x000088806b0d7816 */ /* 0x002fca00000000ff */
[----:B------:R-:W-:-:S07]  /*4f40*/  IMAD R104, R13, R106, RZ ;  /* 0x0000006a0d687224 */ /* 0x000fce00078e02ff */
.L_x_91:
[----:B------:R-:W-:Y:S05]  /*4f50*/  BSYNC B1 ;  /* 0x0000000000017941 */ /* 0x000fea0003800000 */
.L_x_90:
[----:B------:R-:W-:Y:S01]  /*4f60*/  @!P2 IMAD R83, R83, R105, R104 ;  /* 0x000000695353a224 */ /* 0x000fe200078e0268 */
[----:B------:R-:W-:Y:S04]  /*4f70*/  BSSY B1, `(.L_x_92) ;  /* 0x0000006000017945 */ /* 0x000fe80003800000 */
[----:B------:R0:W-:Y:S01]  /*4f80*/  @!P2 STG.E.U8 desc[UR36][R6.64+0x31], R83 ;  /* 0x000031530600a986 */ /* 0x0001e2000c101124 */
[----:B------:R-:W-:Y:S05]  /*4f90*/  @P5 BRA `(.L_x_93) ;  /* 0x00000000000c5947 */ /* 0x000fea0003800000 */
[----:B--2---:R-:W1:Y:S02]  /*4fa0*/  LDG.E.U8 R107, desc[UR36][R8.64+0x38] ;  /* 0x00003824086b7981 */ /* 0x004e64000c1e1100 */
[----:B-1----:R-:W-:-:S05]  /*4fb0*/  PRMT R13, R107, 0x8880, RZ ;  /* 0x000088806b0d7816 */ /* 0x002fca00000000ff */
[----:B------:R-:W-:-:S07]  /*4fc0*/  IMAD R104, R13, R106, RZ ;  /* 0x0000006a0d687224 */ /* 0x000fce00078e02ff */
.L_x_93:
[----:B------:R-:W-:Y:S05]  /*4fd0*/  BSYNC B1 ;  /* 0x0000000000017941 */ /* 0x000fea0003800000 */
.L_x_92:
[----:B-1----:R-:W-:Y:S01]  /*4fe0*/  @!P5 IMAD R13, R84, R105, R104 ;  /* 0x00000069540dd224 */ /* 0x002fe200078e0268 */
[----:B------:R-:W-:Y:S04]  /*4ff0*/  BSSY B1, `(.L_x_94) ;  /* 0x0000006000017945 */ /* 0x000fe80003800000 */
[----:B------:R1:W-:Y:S01]  /*5000*/  @!P5 STG.E.U8 desc[UR36][R4.64+0x38], R13 ;  /* 0x0000380d0400d986 */ /* 0x0003e2000c101124 */
[----:B------:R-:W-:Y:S05]  /*5010*/  @P4 BRA `(.L_x_95) ;  /* 0x00000000000c4947 */ /* 0x000fea0003800000 */
[----:B--2---:R-:W1:Y:S02]  /*5020*/  LDG.E.U8 R107, desc[UR36][R8.64+0x39] ;  /* 0x00003924086b7981 */ /* 0x004e64000c1e1100 */
[----:B-1----:R-:W-:-:S05]  /*5030*/  PRMT R13, R107, 0x8880, RZ ;  /* 0x000088806b0d7816 */ /* 0x002fca00000000ff */
[----:B------:R-:W-:-:S07]  /*5040*/  IMAD R104, R13, R106, RZ ;  /* 0x0000006a0d687224 */ /* 0x000fce00078e02ff */
.L_x_95:
[----:B------:R-:W-:Y:S05]  /*5050*/  BSYNC B1 ;  /* 0x0000000000017941 */ /* 0x000fea0003800000 */
.L_x_94:
        /* <DEDUP_REMOVED lines=13> */
.L_x_97:
[----:B------:R-:W-:Y:S05]  /*5130*/  BSYNC B1 ;  /* 0x0000000000017941 */ /* 0x000fea0003800000 */
.L_x_96:
[----:B-1----:R-:W-:Y:S01]  /*5140*/  @!P1 IMAD R13, R86, R105, R104 ;  /* 0x00000069560d9224 */ /* 0x002fe200078e0268 */
[----:B------:R-:W-:Y:S04]  /*5150*/  BSSY B1, `(.L_x_98) ;  /* 0x0000006000017945 */ /* 0x000fe80003800000 */
[----:B------:R1:W-:Y:S01]  /*5160*/  @!P1 STG.E.U8 desc[UR36][R6.64+0x38], R13 ;  /* 0x0000380d06009986 */ /* 0x0003e2000c101124 */
[----:B------:R-:W-:Y:S05]  /*5170*/  @P0 BRA `(.L_x_99) ;  /* 0x00000000000c0947 */ /* 0x000fea0003800000 */
[----:B--2---:R-:W1:Y:S02]  /*5180*/  LDG.E.U8 R107, desc[UR36][R10.64+0x39] ;  /* 0x000039240a6b7981 */ /* 0x004e64000c1e1100 */
[----:B-1----:R-:W-:-:S05]  /*5190*/  PRMT R13, R107, 0x8880, RZ ;  /* 0x000088806b0d7816 */ /* 0x002fca00000000ff */
[----:B------:R-:W-:-:S07]  /*51a0*/  IMAD R104, R13, R106, RZ ;  /* 0x0000006a0d687224 */ /* 0x000fce00078e02ff */
.L_x_99:
[----:B------:R-:W-:Y:S05]  /*51b0*/  BSYNC B1 ;  /* 0x0000000000017941 */ /* 0x000fea0003800000 */
.L_x_98:
[----:B------:R-:W-:Y:S01]  /*51c0*/  @!P0 IMAD R87, R87, R105, R104 ;  /* 0x0000006957578224 */ /* 0x000fe200078e0268 */
[----:B------:R-:W-:Y:S04]  /*51d0*/  BSSY B1, `(.L_x_100) ;  /* 0x0000006000017945 */ /* 0x000fe80003800000 */
[----:B------:R0:W-:Y:S01]  /*51e0*/  @!P0 STG.E.U8 desc[UR36][R6.64+0x39], R87 ;  /* 0x0000395706008986 */ /* 0x0001e2000c101124 */
[----:B------:R-:W-:Y:S05]  /*51f0*/  @P5 BRA `(.L_x_101) ;  /* 0x00000000000c5947 */ /* 0x000fea0003800000 */
[----:B--2---:R-:W1:Y:S02]  /*5200*/  LDG.E.U8 R107, desc[UR36][R8.64+0x40] ;  /* 0x00004024086b7981 */ /* 0x004e64000c1e1100 */
[----:B-1----:R-:W-:-:S05]  /*5210*/  PRMT R13, R107, 0x8880, RZ ;  /* 0x000088806b0d7816 */ /* 0x002fca00000000ff */
[----:B------:R-:W-:-:S07]  /*5220*/  IMAD R104, R13, R106, RZ ;  /* 0x0000006a0d687224 */ /* 0x000fce00078e02ff */
.L_x_101:
[----:B------:R-:W-:Y:S05]  /*5230*/  BSYNC B1 ;  /* 0x0000000000017941 */ /* 0x000fea0003800000 */
.L_x_100:
[----:B-1----:R-:W-:Y:S01]  /*5240*/  @!P5 IMAD R13, R56, R105, R104 ;  /* 0x00000069380dd224 */ /* 0x002fe200078e0268 */
[----:B------:R-:W-:Y:S04]  /*5250*/  BSSY B1, `(.L_x_102) ;  /* 0x0000006000017945 */ /* 0x000fe80003800000 */
[----:B------:R1:W-:Y:S01]  /*5260*/  @!P5 STG.E.U8 desc[UR36][R4.64+0x40], R13 ;  /* 0x0000400d0400d986 */ /* 0x0003e2000c101124 */
[----:B------:R-:W-:Y:S05]  /*5270*/  @P4 BRA `(.L_x_103) ;  /* 0x00000000000c4947 */ /* 0x000fea0003800000 */
[----:B--2---:R-:W1:Y:S02]  /*5280*/  LDG.E.U8 R107, desc[UR36][R8.64+0x41] ;  /* 0x00004124086b7981 */ /* 0x004e64000c1e1100 */
[----:B-1----:R-:W-:-:S05]  /*5290*/  PRMT R13, R107, 0x8880, RZ ;  /* 0x000088806b0d7816 */ /* 0x002fca00000000ff */
[----:B------:R-:W-:-:S07]  /*52a0*/  IMAD R104, R13, R106, RZ ;  /* 0x0000006a0d687224 */ /* 0x000fce00078e02ff */
.L_x_103:
[----:B------:R-:W-:Y:S05]  /*52b0*/  BSYNC B1 ;  /* 0x0000000000017941 */ /* 0x000fea0003800000 */
.L_x_102:
        /* <DEDUP_REMOVED lines=13> */
.L_x_105:
[----:B------:R-:W-:Y:S05]  /*5390*/  BSYNC B1 ;  /* 0x0000000000017941 */ /* 0x000fea0003800000 */
.L_x_104:
[----:B-1----:R-:W-:Y:S01]  /*53a0*/  @!P3 IMAD R13, R58, R105, R104 ;  /* 0x000000693a0db224 */ /* 0x002fe200078e0268 */
[----:B------:R-:W-:Y:S04]  /*53b0*/  BSSY B1, `(.L_x_106) ;  /* 0x0000006000017945 */ /* 0x000fe80003800000 */
[----:B------:R1:W-:Y:S01]  /*53c0*/  @!P3 STG.E.U8 desc[UR36][R6.64+0x40], R13 ;  /* 0x0000400d0600b986 */ /* 0x0003e2000c101124 */
[----:B------:R-:W-:Y:S05]  /*53d0*/  @P2 BRA `(.L_x_107) ;  /* 0x00000000000c2947 */ /* 0x000fea0003800000 */
[----:B--2---:R-:W1:Y:S02]  /*53e0*/  LDG.E.U8 R107, desc[UR36][R10.64+0x41] ;  /* 0x000041240a6b7981 */ /* 0x004e64000c1e1100 */
[----:B-1----:R-:W-:-:S05]  /*53f0*/  PRMT R13, R107, 0x8880, RZ ;  /* 0x000088806b0d7816 */ /* 0x002fca00000000ff */
[----:B------:R-:W-:-:S07]  /*5400*/  IMAD R104, R13, R106, RZ ;  /* 0x0000006a0d687224 */ /* 0x000fce00078e02ff */
.L_x_107:
[----:B------:R-:W-:Y:S05]  /*5410*/  BSYNC B1 ;  /* 0x0000000000017941 */ /* 0x000fea0003800000 */
.L_x_106:
[----:B------:R-:W-:Y:S01]  /*5420*/  @!P2 IMAD R59, R59, R105, R104 ;  /* 0x000000693b3ba224 */ /* 0x000fe200078e0268 */
[----:B------:R-:W-:Y:S04]  /*5430*/  BSSY B1, `(.L_x_108) ;  /* 0x0000006000017945 */ /* 0x000fe80003800000 */
[----:B------:R0:W-:Y:S01]  /*5440*/  @!P2 STG.E.U8 desc[UR36][R6.64+0x41], R59 ;  /* 0x0000413b0600a986 */ /* 0x0001e2000c101124 */
[----:B------:R-:W-:Y:S05]  /*5450*/  @P5 BRA `(.L_x_109) ;  /* 0x00000000000c5947 */ /* 0x000fea0003800000 */
[----:B--2---:R-:W1:Y:S02]  /*5460*/  LDG.E.U8 R107, desc[UR36][R8.64+0x48] ;  /* 0x00004824086b7981 */ /* 0x004e64000c1e1100 */
[----:B-1----:R-:W-:-:S05]  /*5470*/  PRMT R13, R107, 0x8880, RZ ;  /* 0x000088806b0d7816 */ /* 0x002fca00000000ff */
[----:B------:R-:W-:-:S07]  /*5480*/  IMAD R104, R13, R106, RZ ;  /* 0x0000006a0d687224 */ /* 0x000fce00078e02ff */
.L_x_109:
[----:B------:R-:W-:Y:S05]  /*5490*/  BSYNC B1 ;  /* 0x0000000000017941 */ /* 0x000fea0003800000 */
.L_x_108:
[----:B-1----:R-:W-:Y:S01]  /*54a0*/  @!P5 IMAD R13, R60, R105, R104 ;  /* 0x000000693c0dd224 */ /* 0x002fe200078e0268 */
[----:B------:R-:W-:Y:S04]  /*54b0*/  BSSY B1, `(.L_x_110) ;  /* 0x0000006000017945 */ /* 0x000fe80003800000 */
[----:B------:R1:W-:Y:S01]  /*54c0*/  @!P5 STG.E.U8 desc[UR36][R4.64+0x48], R13 ;  /* 0x0000480d0400d986 */ /* 0x0003e2000c101124 */
[----:B------:R-:W-:Y:S05]  /*54d0*/  @P4 BRA `(.L_x_111) ;  /* 0x00000000000c4947 */ /* 0x000fea0003800000 */
[----:B--2---:R-:W1:Y:S02]  /*54e0*/  LDG.E.U8 R107, desc[UR36][R8.64+0x49] ;  /* 0x00004924086b7981 */ /* 0x004e64000c1e1100 */
[----:B-1----:R-:W-:-:S05]  /*54f0*/  PRMT R13, R107, 0x8880, RZ ;  /* 0x000088806b0d7816 */ /* 0x002fca00000000ff */
[----:B------:R-:W-:-:S07]  /*5500*/  IMAD R104, R13, R106, RZ ;  /* 0x0000006a0d687224 */ /* 0x000fce00078e02ff */
.L_x_111:
[----:B------:R-:W-:Y:S05]  /*5510*/  BSYNC B1 ;  /* 0x0000000000017941 */ /* 0x000fea0003800000 */
.L_x_110:
        /* <DEDUP_REMOVED lines=13> */
.L_x_113:
[----:B------:R-:W-:Y:S05]  /*55f0*/  BSYNC B1 ;  /* 0x0000000000017941 */ /* 0x000fea0003800000 */
.L_x_112:
[----:B-1----:R-:W-:Y:S01]  /*5600*/  @!P1 IMAD R13, R62, R105, R104 ;  /* 0x000000693e0d9224 */ /* 0x002fe200078e0268 */
[----:B------:R-:W-:Y:S04]  /*5610*/  BSSY B1, `(.L_x_114) ;  /* 0x0000006000017945 */ /* 0x000fe80003800000 */
[----:B------:R1:W-:Y:S01]  /*5620*/  @!P1 STG.E.U8 desc[UR36][R6.64+0x48], R13 ;  /* 0x0000480d06009986 */ /* 0x0003e2000c101124 */
[----:B------:R-:W-:Y:S05]  /*5630*/  @P0 BRA `(.L_x_115) ;  /* 0x00000000000c0947 */ /* 0x000fea0003800000 */
[----:B--2---:R-:W1:Y:S02]  /*5640*/  LDG.E.U8 R107, desc[UR36][R10.64+0x49] ;  /* 0x000049240a6b7981 */ /* 0x004e64000c1e1100 */
[----:B-1----:R-:W-:-:S05]  /*5650*/  PRMT R13, R107, 0x8880, RZ ;  /* 0x000088806b0d7816 */ /* 0x002fca00000000ff */
[----:B------:R-:W-:-:S07]  /*5660*/  IMAD R104, R13, R106, RZ ;  /* 0x0000006a0d687224 */ /* 0x000fce00078e02ff */
.L_x_115:
[----:B------:R-:W-:Y:S05]  /*5670*/  BSYNC B1 ;  /* 0x0000000000017941 */ /* 0x000fea0003800000 */
.L_x_114:
[----:B------:R-:W-:Y:S01]  /*5680*/  @!P0 IMAD R63, R63, R105, R104 ;  /* 0x000000693f3f8224 */ /* 0x000fe200078e0268 */
[----:B------:R-:W-:Y:S04]  /*5690*/  BSSY B1, `(.L_x_116) ;  /* 0x0000006000017945 */ /* 0x000fe80003800000 */
[----:B------:R0:W-:Y:S01]  /*56a0*/  @!P0 STG.E.U8 desc[UR36][R6.64+0x49], R63 ;  /* 0x0000493f06008986 */ /* 0x0001e2000c101124 */
[----:B------:R-:W-:Y:S05]  /*56b0*/  @P5 BRA `(.L_x_117) ;  /* 0x00000000000c5947 */ /* 0x000fea0003800000 */
[----:B--2---:R-:W1:Y:S02]  /*56c0*/  LDG.E.U8 R107, desc[UR36][R8.64+0x50] ;  /* 0x00005024086b7981 */ /* 0x004e64000c1e1100 */
[----:B-1----:R-:W-:-:S05]  /*56d0*/  PRMT R13, R107, 0x8880, RZ ;  /* 0x000088806b0d7816 */ /* 0x002fca00000000ff */
[----:B------:R-:W-:-:S07]  /*56e0*/  IMAD R104, R13, R106, RZ ;  /* 0x0000006a0d687224 */ /* 0x000fce00078e02ff */
.L_x_117:
[----:B------:R-:W-:Y:S05]  /*56f0*/  BSYNC B1 ;  /* 0x0000000000017941 */ /* 0x000fea0003800000 */
.L_x_116:
[----:B-1----:R-:W-:Y:S01]  /*5700*/  @!P5 IMAD R13, R64, R105, R104 ;  /* 0x00000069400dd224 */ /* 0x002fe200078e0268 */
[----:B------:R-:W-:Y:S04]  /*5710*/  BSSY B1, `(.L_x_118) ;  /* 0x0000006000017945 */ /* 0x000fe80003800000 */
[----:B------:R1:W-:Y:S01]  /*5720*/  @!P5 STG.E.U8 desc[UR36][R4.64+0x50], R13 ;  /* 0x0000500d0400d986 */ /* 0x0003e2000c101124 */
[----:B------:R-:W-:Y:S05]  /*5730*/  @P4 BRA `(.L_x_119) ;  /* 0x00000000000c4947 */ /* 0x000fea0003800000 */
[----:B--2---:R-:W1:Y:S02]  /*5740*/  LDG.E.U8 R107, desc[UR36][R8.64+0x51] ;  /* 0x00005124086b7981 */ /* 0x004e64000c1e1100 */
[----:B-1----:R-:W-:-:S05]  /*5750*/  PRMT R13, R107, 0x8880, RZ ;  /* 0x000088806b0d7816 */ /* 0x002fca00000000ff */
[----:B------:R-:W-:-:S07]  /*5760*/  IMAD R104, R13, R106, RZ ;  /* 0x0000006a0d687224 */ /* 0x000fce00078e02ff */
.L_x_119:
[----:B------:R-:W-:Y:S05]  /*5770*/  BSYNC B1 ;  /* 0x0000000000017941 */ /* 0x000fea0003800000 */
.L_x_118:
        /* <DEDUP_REMOVED lines=13> */
.L_x_121:
[----:B------:R-:W-:Y:S05]  /*5850*/  BSYNC B1 ;  /* 0x0000000000017941 */ /* 0x000fea0003800000 */
.L_x_120:
[----:B-1----:R-:W-:Y:S01]  /*5860*/  @!P3 IMAD R13, R66, R105, R104 ;  /* 0x00000069420db224 */ /* 0x002fe200078e0268 */
[----:B------:R-:W-:Y:S04]  /*5870*/  BSSY B1, `(.L_x_122) ;  /* 0x0000006000017945 */ /* 0x000fe80003800000 */
[----:B------:R1:W-:Y:S01]  /*5880*/  @!P3 STG.E.U8 desc[UR36][R6.64+0x50], R13 ;  /* 0x0000500d0600b986 */ /* 0x0003e2000c101124 */
[----:B------:R-:W-:Y:S05]  /*5890*/  @P2 BRA `(.L_x_123) ;  /* 0x00000000000c2947 */ /* 0x000fea0003800000 */
[----:B--2---:R-:W1:Y:S02]  /*58a0*/  LDG.E.U8 R107, desc[UR36][R10.64+0x51] ;  /* 0x000051240a6b7981 */ /* 0x004e64000c1e1100 */
[----:B-1----:R-:W-:-:S05]  /*58b0*/  PRMT R13, R107, 0x8880, RZ ;  /* 0x000088806b0d7816 */ /* 0x002fca00000000ff */
[----:B------:R-:W-:-:S07]  /*58c0*/  IMAD R104, R13, R106, RZ ;  /* 0x0000006a0d687224 */ /* 0x000fce00078e02ff */
.L_x_123:
[----:B------:R-:W-:Y:S05]  /*58d0*/  BSYNC B1 ;  /* 0x0000000000017941 */ /* 0x000fea0003800000 */
.L_x_122:
[----:B------:R-:W-:Y:S01]  /*58e0*/  @!P2 IMAD R67, R67, R105, R104 ;  /* 0x000000694343a224 */ /* 0x000fe200078e0268 */
[----:B------:R-:W-:Y:S04]  /*58f0*/  BSSY B1, `(.L_x_124) ;  /* 0x0000006000017945 */ /* 0x000fe80003800000 */
[----:B------:R0:W-:Y:S01]  /*5900*/  @!P2 STG.E.U8 desc[UR36][R6.64+0x51], R67 ;  /* 0x000051430600a986 */ /* 0x0001e2000c101124 */
[----:B------:R-:W-:Y:S05]  /*5910*/  @P5 BRA `(.L_x_125) ;  /* 0x00000000000c5947 */ /* 0x000fea0003800000 */
[----:B--2---:R-:W1:Y:S02]  /*5920*/  LDG.E.U8 R107, desc[UR36][R8.64+0x58] ;  /* 0x00005824086b7981 */ /* 0x004e64000c1e1100 */
[----:B-1----:R-:W-:-:S05]  /*5930*/  PRMT R13, R107, 0x8880, RZ ;  /* 0x000088806b0d7816 */ /* 0x002fca00000000ff */
[----:B------:R-:W-:-:S07]  /*5940*/  IMAD R104, R13, R106, RZ ;  /* 0x0000006a0d687224 */ /* 0x000fce00078e02ff */
.L_x_125:
[----:B------:R-:W-:Y:S05]  /*5950*/  BSYNC B1 ;  /* 0x0000000000017941 */ /* 0x000fea0003800000 */
.L_x_124:
[----:B-1----:R-:W-:Y:S01]  /*5960*/  @!P5 IMAD R13, R68, R105, R104 ;  /* 0x00000069440dd224 */ /* 0x002fe200078e0268 */
[----:B------:R-:W-:Y:S04]  /*5970*/  BSSY B1, `(.L_x_126) ;  /* 0x0000006000017945 */ /* 0x000fe80003800000 */
[----:B------:R1:W-:Y:S01]  /*5980*/  @!P5 STG.E.U8 desc[UR36][R4.64+0x58], R13 ;  /* 0x0000580d0400d986 */ /* 0x0003e2000c101124 */
[----:B------:R-:W-:Y:S05]  /*5990*/  @P4 BRA `(.L_x_127) ;  /* 0x00000000000c4947 */ /* 0x000fea0003800000 */
[----:B--2---:R-:W1:Y:S02]  /*59a0*/  LDG.E.U8 R107, desc[UR36][R8.64+0x59] ;  /* 0x00005924086b7981 */ /* 0x004e64000c1e1100 */
[----:B-1----:R-:W-:-:S05]  /*59b0*/  PRMT R13, R107, 0x8880, RZ ;  /* 0x000088806b0d7816 */ /* 0x002fca00000000ff */
[----:B------:R-:W-:-:S07]  /*59c0*/  IMAD R104, R13, R106, RZ ;  /* 0x0000006a0d687224 */ /* 0x000fce00078e02ff */
.L_x_127:
[----:B------:R-:W-:Y:S05]  /*59d0*/  BSYNC B1 ;  /* 0x0000000000017941 */ /* 0x000fea0003800000 */
.L_x_126:
        /* <DEDUP_REMOVED lines=13> */
.L_x_129:
[----:B------:R-:W-:Y:S05]  /*5ab0*/  BSYNC B1 ;  /* 0x0000000000017941 */ /* 0x000fea0003800000 */
.L_x_128:
[----:B-1----:R-:W-:Y:S01]  /*5ac0*/  @!P1 IMAD R13, R70, R105, R104 ;  /* 0x00000069460d9224 */ /* 0x002fe200078e0268 */
[----:B------:R-:W-:Y:S04]  /*5ad0*/  BSSY B1, `(.L_x_130) ;  /* 0x0000006000017945 */ /* 0x000fe80003800000 */
[----:B------:R1:W-:Y:S01]  /*5ae0*/  @!P1 STG.E.U8 desc[UR36][R6.64+0x58], R13 ;  /* 0x0000580d06009986 */ /* 0x0003e2000c101124 */
[----:B------:R-:W-:Y:S05]  /*5af0*/  @P0 BRA `(.L_x_131) ;  /* 0x00000000000c0947 */ /* 0x000fea0003800000 */
[----:B--2---:R-:W1:Y:S02]  /*5b00*/  LDG.E.U8 R107, desc[UR36][R10.64+0x59] ;  /* 0x000059240a6b7981 */ /* 0x004e64000c1e1100 */
[----:B-1----:R-:W-:-:S05]  /*5b10*/  PRMT R13, R107, 0x8880, RZ ;  /* 0x000088806b0d7816 */ /* 0x002fca00000000ff */
[----:B------:R-:W-:-:S07]  /*5b20*/  IMAD R104, R13, R106, RZ ;  /* 0x0000006a0d687224 */ /* 0x000fce00078e02ff */
.L_x_131:
[----:B------:R-:W-:Y:S05]  /*5b30*/  BSYNC B1 ;  /* 0x0000000000017941 */ /* 0x000fea0003800000 */
.L_x_130:
[----:B------:R-:W-:Y:S01]  /*5b40*/  @!P0 IMAD R71, R71, R105, R104 ;  /* 0x0000006947478224 */ /* 0x000fe200078e0268 */
[----:B------:R-:W-:Y:S04]  /*5b50*/  BSSY B1, `(.L_x_132) ;  /* 0x0000006000017945 */ /* 0x000fe80003800000 */
[----:B------:R0:W-:Y:S01]  /*5b60*/  @!P0 STG.E.U8 desc[UR36][R6.64+0x59], R71 ;  /* 0x0000594706008986 */ /* 0x0001e2000c101124 */
[----:B------:R-:W-:Y:S05]  /*5b70*/  @P5 BRA `(.L_x_133) ;  /* 0x00000000000c5947 */ /* 0x000fea0003800000 */
[----:B--2---:R-:W1:Y:S02]  /*5b80*/  LDG.E.U8 R107, desc[UR36][R8.64+0x60] ;  /* 0x00006024086b7981 */ /* 0x004e64000c1e1100 */
[----:B-1----:R-:W-:-:S05]  /*5b90*/  PRMT R13, R107, 0x8880, RZ ;  /* 0x000088806b0d7816 */ /* 0x002fca00000000ff */
[----:B------:R-:W-:-:S07]  /*5ba0*/  IMAD R104, R13, R106, RZ ;  /* 0x0000006a0d687224 */ /* 0x000fce00078e02ff */
.L_x_133:
[----:B------:R-:W-:Y:S05]  /*5bb0*/  BSYNC B1 ;  /* 0x0000000000017941 */ /* 0x000fea0003800000 */
.L_x_132:
[----:B-1----:R-:W-:Y:S01]  /*5bc0*/  @!P5 IMAD R13, R40, R105, R104 ;  /* 0x00000069280dd224 */ /* 0x002fe200078e0268 */
[----:B------:R-:W-:Y:S04]  /*5bd0*/  BSSY B1, `(.L_x_134) ;  /* 0x0000006000017945 */ /* 0x000fe80003800000 */
[----:B------:R1:W-:Y:S01]  /*5be0*/  @!P5 STG.E.U8 desc[UR36][R4.64+0x60], R13 ;  /* 0x0000600d0400d986 */ /* 0x0003e2000c101124 */
[----:B------:R-:W-:Y:S05]  /*5bf0*/  @P4 BRA `(.L_x_135) ;  /* 0x00000000000c4947 */ /* 0x000fea0003800000 */
[----:B--2---:R-:W1:Y:S02]  /*5c00*/  LDG.E.U8 R107, desc[UR36][R8.64+0x61] ;  /* 0x00006124086b7981 */ /* 0x004e64000c1e1100 */
[----:B-1----:R-:W-:-:S05]  /*5c10*/  PRMT R13, R107, 0x8880, RZ ;  /* 0x000088806b0d7816 */ /* 0x002fca00000000ff */
[----:B------:R-:W-:-:S07]  /*5c20*/  IMAD R104, R13, R106, RZ ;  /* 0x0000006a0d687224 */ /* 0x000fce00078e02ff */
.L_x_135:
[----:B------:R-:W-:Y:S05]  /*5c30*/  BSYNC B1 ;  /* 0x0000000000017941 */ /* 0x000fea0003800000 */
.L_x_134:
        /* <DEDUP_REMOVED lines=13> */
.L_x_137:
[----:B------:R-:W-:Y:S05]  /*5d10*/  BSYNC B1 ;  /* 0x0000000000017941 */ /* 0x000fea0003800000 */
.L_x_136:
[----:B-1----:R-:W-:Y:S01]  /*5d20*/  @!P3 IMAD R13, R42, R105, R104 ;  /* 0x000000692a0db224 */ /* 0x002fe200078e0268 */
[----:B------:R-:W-:Y:S04]  /*5d30*/  BSSY B1, `(.L_x_138) ;  /* 0x0000006000017945 */ /* 0x000fe80003800000 */
[----:B------:R1:W-:Y:S01]  /*5d40*/  @!P3 STG.E.U8 desc[UR36][R6.64+0x60], R13 ;  /* 0x0000600d0600b986 */ /* 0x0003e2000c101124 */
[----:B------:R-:W-:Y:S05]  /*5d50*/  @P2 BRA `(.L_x_139) ;  /* 0x00000000000c2947 */ /* 0x000fea0003800000 */
[----:B--2---:R-:W1:Y:S02]  /*5d60*/  LDG.E.U8 R107, desc[UR36][R10.64+0x61] ;  /* 0x000061240a6b7981 */ /* 0x004e64000c1e1100 */
[----:B-1----:R-:W-:-:S05]  /*5d70*/  PRMT R13, R107, 0x8880, RZ ;  /* 0x000088806b0d7816 */ /* 0x002fca00000000ff */
[----:B------:R-:W-:-:S07]  /*5d80*/  IMAD R104, R13, R106, RZ ;  /* 0x0000006a0d687224 */ /* 0x000fce00078e02ff */
.L_x_139:
[----:B------:R-:W-:Y:S05]  /*5d90*/  BSYNC B1 ;  /* 0x0000000000017941 */ /* 0x000fea0003800000 */
.L_x_138:
[----:B------:R-:W-:Y:S01]  /*5da0*/  @!P2 IMAD R43, R43, R105, R104 ;  /* 0x000000692b2ba224 */ /* 0x000fe200078e0268 */
[----:B------:R-:W-:Y:S04]  /*5db0*/  BSSY B1, `(.L_x_140) ;  /* 0x0000006000017945 */ /* 0x000fe80003800000 */
[----:B------:R0:W-:Y:S01]  /*5dc0*/  @!P2 STG.E.U8 desc[UR36][R6.64+0x61], R43 ;  /* 0x0000612b0600a986 */ /* 0x0001e2000c101124 */
[----:B------:R-:W-:Y:S05]  /*5dd0*/  @P5 BRA `(.L_x_141) ;  /* 0x00000000000c5947 */ /* 0x000fea0003800000 */
[----:B--2---:R-:W1:Y:S02]  /*5de0*/  LDG.E.U8 R107, desc[UR36][R8.64+0x68] ;  /* 0x00006824086b7981 */ /* 0x004e64000c1e1100 */
[----:B-1----:R-:W-:-:S05]  /*5df0*/  PRMT R13, R107, 0x8880, RZ ;  /* 0x000088806b0d7816 */ /* 0x002fca00000000ff */
[----:B------:R-:W-:-:S07]  /*5e00*/  IMAD R104, R13, R106, RZ ;  /* 0x0000006a0d687224 */ /* 0x000fce00078e02ff */
.L_x_141:
[----:B------:R-:W-:Y:S05]  /*5e10*/  BSYNC B1 ;  /* 0x0000000000017941 */ /* 0x000fea0003800000 */
.L_x_140:
[----:B-1----:R-:W-:Y:S01]  /*5e20*/  @!P5 IMAD R13, R44, R105, R104 ;  /* 0x000000692c0dd224 */ /* 0x002fe200078e0268 */
[----:B------:R-:W-:Y:S04]  /*5e30*/  BSSY B1, `(.L_x_142) ;  /* 0x0000006000017945 */ /* 0x000fe80003800000 */
[----:B------:R1:W-:Y:S01]  /*5e40*/  @!P5 STG.E.U8 desc[UR36][R4.64+0x68], R13 ;  /* 0x0000680d0400d986 */ /* 0x0003e2000c101124 */
[----:B------:R-:W-:Y:S05]  /*5e50*/  @P4 BRA `(.L_x_143) ;  /* 0x00000000000c4947 */ /* 0x000fea0003800000 */
[----:B--2---:R-:W1:Y:S02]  /*5e60*/  LDG.E.U8 R107, desc[UR36][R8.64+0x69] ;  /* 0x00006924086b7981 */ /* 0x004e64000c1e1100 */
[----:B-1----:R-:W-:-:S05]  /*5e70*/  PRMT R13, R107, 0x8880, RZ ;  /* 0x000088806b0d7816 */ /* 0x002fca00000000ff */
[----:B------:R-:W-:-:S07]  /*5e80*/  IMAD R104, R13, R106, RZ ;  /* 0x0000006a0d687224 */ /* 0x000fce00078e02ff */
.L_x_143:
[----:B------:R-:W-:Y:S05]  /*5e90*/  BSYNC B1 ;  /* 0x0000000000017941 */ /* 0x000fea0003800000 */
.L_x_142:
        /* <DEDUP_REMOVED lines=13> */
.L_x_145:
[----:B------:R-:W-:Y:S05]  /*5f70*/  BSYNC B1 ;  /* 0x0000000000017941 */ /* 0x000fea0003800000 */
.L_x_144:
[----:B-1----:R-:W-:Y:S01]  /*5f80*/  @!P1 IMAD R13, R46, R105, R104 ;  /* 0x000000692e0d9224 */ /* 0x002fe200078e0268 */
[----:B------:R-:W-:Y:S04]  /*5f90*/  BSSY B1, `(.L_x_146) ;  /* 0x0000006000017945 */ /* 0x000fe80003800000 */
[----:B------:R1:W-:Y:S01]  /*5fa0*/  @!P1 STG.E.U8 desc[UR36][R6.64+0x68], R13 ;  /* 0x0000680d06009986 */ /* 0x0003e2000c101124 */
[----:B------:R-:W-:Y:S05]  /*5fb0*/  @P0 BRA `(.L_x_147) ;  /* 0x00000000000c0947 */ /* 0x000fea0003800000 */
[----:B--2---:R-:W1:Y:S02]  /*5fc0*/  LDG.E.U8 R107, desc[UR36][R10.64+0x69] ;  /* 0x000069240a6b7981 */ /* 0x004e64000c1e1100 */
[----:B-1----:R-:W-:-:S05]  /*5fd0*/  PRMT R13, R107, 0x8880, RZ ;  /* 0x000088806b0d7816 */ /* 0x002fca00000000ff */
[----:B------:R-:W-:-:S07]  /*5fe0*/  IMAD R104, R13, R106, RZ ;  /* 0x0000006a0d687224 */ /* 0x000fce00078e02ff */
.L_x_147:
[----:B------:R-:W-:Y:S05]  /*5ff0*/  BSYNC B1 ;  /* 0x0000000000017941 */ /* 0x000fea0003800000 */
.L_x_146:
[----:B------:R-:W-:Y:S01]  /*6000*/  @!P0 IMAD R47, R47, R105, R104 ;  /* 0x000000692f2f8224 */ /* 0x000fe200078e0268 */
[----:B------:R-:W-:Y:S04]  /*6010*/  BSSY B1, `(.L_x_148) ;  /* 0x0000006000017945 */ /* 0x000fe80003800000 */
[----:B------:R0:W-:Y:S01]  /*6020*/  @!P0 STG.E.U8 desc[UR36][R6.64+0x69], R47 ;  /* 0x0000692f06008986 */ /* 0x0001e2000c101124 */
[----:B------:R-:W-:Y:S05]  /*6030*/  @P5 BRA `(.L_x_149) ;  /* 0x00000000000c5947 */ /* 0x000fea0003800000 */
[----:B--2---:R-:W1:Y:S02]  /*6040*/  LDG.E.U8 R107, desc[UR36][R8.64+0x70] ;  /* 0x00007024086b7981 */ /* 0x004e64000c1e1100 */
[----:B-1----:R-:W-:-:S05]  /*6050*/  PRMT R13, R107, 0x8880, RZ ;  /* 0x000088806b0d7816 */ /* 0x002fca00000000ff */
[----:B------:R-:W-:-:S07]  /*6060*/  IMAD R104, R13, R106, RZ ;  /* 0x0000006a0d687224 */ /* 0x000fce00078e02ff */
.L_x_149:
[----:B------:R-:W-:Y:S05]  /*6070*/  BSYNC B1 ;  /* 0x0000000000017941 */ /* 0x000fea0003800000 */
.L_x_148:
[----:B-1----:R-:W-:Y:S01]  /*6080*/  @!P5 IMAD R13, R48, R105, R104 ;  /* 0x00000069300dd224 */ /* 0x002fe200078e0268 */
[----:B------:R-:W-:Y:S04]  /*6090*/  BSSY B1, `(.L_x_150) ;  /* 0x0000006000017945 */ /* 0x000fe80003800000 */
[----:B------:R1:W-:Y:S01]  /*60a0*/  @!P5 STG.E.U8 desc[UR36][R4.64+0x70], R13 ;  /* 0x0000700d0400d986 */ /* 0x0003e2000c101124 */
[----:B------:R-:W-:Y:S05]  /*60b0*/  @P4 BRA `(.L_x_151) ;  /* 0x00000000000c4947 */ /* 0x000fea0003800000 */
[----:B--2---:R-:W1:Y:S02]  /*60c0*/  LDG.E.U8 R107, desc[UR36][R8.64+0x71] ;  /* 0x00007124086b7981 */ /* 0x004e64000c1e1100 */
[----:B-1----:R-:W-:-:S05]  /*60d0*/  PRMT R13, R107, 0x8880, RZ ;  /* 0x000088806b0d7816 */ /* 0x002fca00000000ff */
[----:B------:R-:W-:-:S07]  /*60e0*/  IMAD R104, R13, R106, RZ ;  /* 0x0000006a0d687224 */ /* 0x000fce00078e02ff */
.L_x_151:
[----:B------:R-:W-:Y:S05]  /*60f0*/  BSYNC B1 ;  /* 0x0000000000017941 */ /* 0x000fea0003800000 */
.L_x_150:
        /* <DEDUP_REMOVED lines=13> */
.L_x_153:
[----:B------:R-:W-:Y:S05]  /*61d0*/  BSYNC B1 ;  /* 0x0000000000017941 */ /* 0x000fea0003800000 */
.L_x_152:
[----:B-1----:R-:W-:Y:S01]  /*61e0*/  @!P3 IMAD R13, R50, R105, R104 ;  /* 0x00000069320db224 */ /* 0x002fe200078e0268 */
[----:B------:R-:W-:Y:S04]  /*61f0*/  BSSY B1, `(.L_x_154) ;  /* 0x0000006000017945 */ /* 0x000fe80003800000 */
[----:B------:R1:W-:Y:S01]  /*6200*/  @!P3 STG.E.U8 desc[UR36][R6.64+0x70], R13 ;  /* 0x0000700d0600b986 */ /* 0x0003e2000c101124 */
[----:B------:R-:W-:Y:S05]  /*6210*/  @P2 BRA `(.L_x_155) ;  /* 0x00000000000c2947 */ /* 0x000fea0003800000 */
[----:B--2---:R-:W1:Y:S02]  /*6220*/  LDG.E.U8 R107, desc[UR36][R10.64+0x71] ;  /* 0x000071240a6b7981 */ /* 0x004e64000c1e1100 */
[----:B-1----:R-:W-:-:S05]  /*6230*/  PRMT R13, R107, 0x8880, RZ ;  /* 0x000088806b0d7816 */ /* 0x002fca00000000ff */
[----:B------:R-:W-:-:S07]  /*6240*/  IMAD R104, R13, R106, RZ ;  /* 0x0000006a0d687224 */ /* 0x000fce00078e02ff */
.L_x_155:
[----:B------:R-:W-:Y:S05]  /*6250*/  BSYNC B1 ;  /* 0x0000000000017941 */ /* 0x000fea0003800000 */
.L_x_154:
[----:B------:R-:W-:Y:S01]  /*6260*/  @!P2 IMAD R51, R51, R105, R104 ;  /* 0x000000693333a224 */ /* 0x000fe200078e0268 */
[----:B------:R-:W-:Y:S04]  /*6270*/  BSSY B1, `(.L_x_156) ;  /* 0x0000006000017945 */ /* 0x000fe80003800000 */
[----:B------:R0:W-:Y:S01]  /*6280*/  @!P2 STG.E.U8 desc[UR36][R6.64+0x71], R51 ;  /* 0x000071330600a986 */ /* 0x0001e2000c101124 */
[----:B------:R-:W-:Y:S05]  /*6290*/  @P5 BRA `(.L_x_157) ;  /* 0x00000000000c5947 */ /* 0x000fea0003800000 */
[----:B--2---:R-:W1:Y:S02]  /*62a0*/  LDG.E.U8 R107, desc[UR36][R8.64+0x78] ;  /* 0x00007824086b7981 */ /* 0x004e64000c1e1100 */
[----:B-1----:R-:W-:-:S05]  /*62b0*/  PRMT R13, R107, 0x8880, RZ ;  /* 0x000088806b0d7816 */ /* 0x002fca00000000ff */
[----:B------:R-:W-:-:S07]  /*62c0*/  IMAD R104, R13, R106, RZ ;  /* 0x0000006a0d687224 */ /* 0x000fce00078e02ff */
.L_x_157:
[----:B------:R-:W-:Y:S05]  /*62d0*/  BSYNC B1 ;  /* 0x0000000000017941 */ /* 0x000fea0003800000 */
.L_x_156:
[----:B-1----:R-:W-:Y:S01]  /*62e0*/  @!P5 IMAD R13, R52, R105, R104 ;  /* 0x00000069340dd224 */ /* 0x002fe200078e0268 */
[----:B------:R-:W-:Y:S04]  /*62f0*/  BSSY B1, `(.L_x_158) ;  /* 0x0000006000017945 */ /* 0x000fe80003800000 */
[----:B------:R1:W-:Y:S01]  /*6300*/  @!P5 STG.E.U8 desc[UR36][R4.64+0x78], R13 ;  /* 0x0000780d0400d986 */ /* 0x0003e2000c101124 */
[----:B------:R-:W-:Y:S05]  /*6310*/  @P4 BRA `(.L_x_159) ;  /* 0x00000000000c4947 */ /* 0x000fea0003800000 */
[----:B--2---:R-:W1:Y:S02]  /*6320*/  LDG.E.U8 R107, desc[UR36][R8.64+0x79] ;  /* 0x00007924086b7981 */ /* 0x004e64000c1e1100 */
[----:B-1----:R-:W-:-:S05]  /*6330*/  PRMT R13, R107, 0x8880, RZ ;  /* 0x000088806b0d7816 */ /* 0x002fca00000000ff */
[----:B------:R-:W-:-:S07]  /*6340*/  IMAD R104, R13, R106, RZ ;  /* 0x0000006a0d687224 */ /* 0x000fce00078e02ff */
.L_x_159:
[----:B------:R-:W-:Y:S05]  /*6350*/  BSYNC B1 ;  /* 0x0000000000017941 */ /* 0x000fea0003800000 */
.L_x_158:
        /* <DEDUP_REMOVED lines=13> */
.L_x_161:
[----:B------:R-:W-:Y:S05]  /*6430*/  BSYNC B1 ;  /* 0x0000000000017941 */ /* 0x000fea0003800000 */
.L_x_160:
[----:B-1----:R-:W-:Y:S01]  /*6440*/  @!P1 IMAD R13, R54, R105, R104 ;  /* 0x00000069360d9224 */ /* 0x002fe200078e0268 */
[----:B------:R-:W-:Y:S04]  /*6450*/  BSSY B1, `(.L_x_162) ;  /* 0x0000006000017945 */ /* 0x000fe80003800000 */
[----:B------:R1:W-:Y:S01]  /*6460*/  @!P1 STG.E.U8 desc[UR36][R6.64+0x78], R13 ;  /* 0x0000780d06009986 */ /* 0x0003e2000c101124 */
[----:B------:R-:W-:Y:S05]  /*6470*/  @P4 BRA `(.L_x_163) ;  /* 0x00000000000c4947 */ /* 0x000fea0003800000 */
[----:B--2---:R-:W1:Y:S02]  /*6480*/  LDG.E.U8 R107, desc[UR36][R10.64+0x79] ;  /* 0x000079240a6b7981 */ /* 0x004e64000c1e1100 */
[----:B-1----:R-:W-:-:S05]  /*6490*/  PRMT R13, R107, 0x8880, RZ ;  /* 0x000088806b0d7816 */ /* 0x002fca00000000ff */
[----:B------:R-:W-:-:S07]  /*64a0*/  IMAD R104, R13, R106, RZ ;  /* 0x0000006a0d687224 */ /* 0x000fce00078e02ff */
.L_x_163:
[----:B------:R-:W-:Y:S05]  /*64b0*/  BSYNC B1 ;  /* 0x0000000000017941 */ /* 0x000fea0003800000 */
.L_x_162:
[----:B------:R-:W-:Y:S01]  /*64c0*/  @!P4 IMAD R55, R55, R105, R104 ;  /* 0x000000693737c224 */ /* 0x000fe200078e0268 */
[----:B------:R-:W-:Y:S04]  /*64d0*/  BSSY B1, `(.L_x_164) ;  /* 0x0000006000017945 */ /* 0x000fe80003800000 */
[----:B------:R0:W-:Y:S01]  /*64e0*/  @!P4 STG.E.U8 desc[UR36][R6.64+0x79], R55 ;  /* 0x000079370600c986 */ /* 0x0001e2000c101124 */
[----:B------:R-:W-:Y:S05]  /*64f0*/  @P5 BRA `(.L_x_165) ;  /* 0x00000000000c5947 */ /* 0x000fea0003800000 */
[----:B--2---:R-:W1:Y:S02]  /*6500*/  LDG.E.U8 R107, desc[UR36][R8.64+0x80] ;  /* 0x00008024086b7981 */ /* 0x004e64000c1e1100 */
[----:B-1----:R-:W-:-:S05]  /*6510*/  PRMT R13, R107, 0x8880, RZ ;  /* 0x000088806b0d7816 */ /* 0x002fca00000000ff */
[----:B------:R-:W-:-:S07]  /*6520*/  IMAD R104, R13, R106, RZ ;  /* 0x0000006a0d687224 */ /* 0x000fce00078e02ff */
.L_x_165:
[----:B------:R-:W-:Y:S05]  /*6530*/  BSYNC B1 ;  /* 0x0000000000017941 */ /* 0x000fea0003800000 */
.L_x_164:
[----:B-1----:R-:W-:Y:S01]  /*6540*/  @!P5 IMAD R13, R24, R105, R104 ;  /* 0x00000069180dd224 */ /* 0x002fe200078e0268 */
[----:B------:R-:W-:Y:S04]  /*6550*/  BSSY B1, `(.L_x_166) ;  /* 0x0000006000017945 */ /* 0x000fe80003800000 */
[----:B------:R1:W-:Y:S01]  /*6560*/  @!P5 STG.E.U8 desc[UR36][R4.64+0x80], R13 ;  /* 0x0000800d0400d986 */ /* 0x0003e2000c101124 */
[----:B------:R-:W-:Y:S05]  /*6570*/  @P0 BRA `(.L_x_167) ;  /* 0x00000000000c0947 */ /* 0x000fea0003800000 */
[----:B--2---:R-:W1:Y:S02]  /*6580*/  LDG.E.U8 R107, desc[UR36][R8.64+0x81] ;  /* 0x00008124086b7981 */ /* 0x004e64000c1e1100 */
[----:B-1----:R-:W-:-:S05]  /*6590*/  PRMT R13, R107, 0x8880, RZ ;  /* 0x000088806b0d7816 */ /* 0x002fca00000000ff */
[----:B------:R-:W-:-:S07]  /*65a0*/  IMAD R104, R13, R106, RZ ;  /* 0x0000006a0d687224 */ /* 0x000fce00078e02ff */
.L_x_167:
[----:B------:R-:W-:Y:S05]  /*65b0*/  BSYNC B1 ;  /* 0x0000000000017941 */ /* 0x000fea0003800000 */
.L_x_166:
        /* <DEDUP_REMOVED lines=13> */
.L_x_169:
[----:B------:R-:W-:Y:S05]  /*6690*/  BSYNC B1 ;  /* 0x0000000000017941 */ /* 0x000fea0003800000 */
.L_x_168:
[----:B-1----:R-:W-:Y:S01]  /*66a0*/  @!P3 IMAD R13, R26, R105, R104 ;  /* 0x000000691a0db224 */ /* 0x002fe200078e0268 */
[----:B------:R-:W-:Y:S04]  /*66b0*/  BSSY B1, `(.L_x_170) ;  /* 0x0000006000017945 */ /* 0x000fe80003800000 */
[----:B------:R1:W-:Y:S01]  /*66c0*/  @!P3 STG.E.U8 desc[UR36][R6.64+0x80], R13 ;  /* 0x0000800d0600b986 */ /* 0x0003e2000c101124 */
[----:B------:R-:W-:Y:S05]  /*66d0*/  @P2 BRA `(.L_x_171) ;  /* 0x00000000000c2947 */ /* 0x000fea0003800000 */
[----:B--2---:R-:W1:Y:S02]  /*66e0*/  LDG.E.U8 R107, desc[UR36][R10.64+0x81] ;  /* 0x000081240a6b7981 */ /* 0x004e64000c1e1100 */
[----:B-1----:R-:W-:-:S05]  /*66f0*/  PRMT R13, R107, 0x8880, RZ ;  /* 0x000088806b0d7816 */ /* 0x002fca00000000ff */
[----:B------:R-:W-:-:S07]  /*6700*/  IMAD R104, R13, R106, RZ ;  /* 0x0000006a0d687224 */ /* 0x000fce00078e02ff */
.L_x_171:
[----:B------:R-:W-:Y:S05]  /*6710*/  BSYNC B1 ;  /* 0x0000000000017941 */ /* 0x000fea0003800000 */
.L_x_170:
[----:B------:R-:W-:Y:S01]  /*6720*/  @!P2 IMAD R27, R27, R105, R104 ;  /* 0x000000691b1ba224 */ /* 0x000fe200078e0268 */
[----:B------:R-:W-:Y:S04]  /*6730*/  BSSY B1, `(.L_x_172) ;  /* 0x0000006000017945 */ /* 0x000fe80003800000 */
[----:B------:R0:W-:Y:S01]  /*6740*/  @!P2 STG.E.U8 desc[UR36][R6.64+0x81], R27 ;  /* 0x0000811b0600a986 */ /* 0x0001e2000c101124 */
[----:B------:R-:W-:Y:S05]  /*6750*/  @P0 BRA `(.L_x_173) ;  /* 0x00000000000c0947 */ /* 0x000fea0003800000 */
[----:B--2---:R-:W1:Y:S02]  /*6760*/  LDG.E.U8 R107, desc[UR36][R8.64+0x88] ;  /* 0x00008824086b7981 */ /* 0x004e64000c1e1100 */
[----:B-1----:R-:W-:-:S05]  /*6770*/  PRMT R13, R107, 0x8880, RZ ;  /* 0x000088806b0d7816 */ /* 0x002fca00000000ff */
[----:B------:R-:W-:-:S07]  /*6780*/  IMAD R104, R13, R106, RZ ;  /* 0x0000006a0d687224 */ /* 0x000fce00078e02ff */
.L_x_173:
[----:B------:R-:W-:Y:S05]  /*6790*/  BSYNC B1 ;  /* 0x0000000000017941 */ /* 0x000fea0003800000 */
.L_x_172:
[----:B-1----:R-:W-:Y:S01]  /*67a0*/  @!P0 IMAD R13, R28, R105, R104 ;  /* 0x000000691c0d8224 */ /* 0x002fe200078e0268 */
[----:B------:R-:W-:Y:S04]  /*67b0*/  BSSY B1, `(.L_x_174) ;  /* 0x0000006000017945 */ /* 0x000fe80003800000 */
[----:B------:R1:W-:Y:S01]  /*67c0*/  @!P0 STG.E.U8 desc[UR36][R4.64+0x88], R13 ;  /* 0x0000880d04008986 */ /* 0x0003e2000c101124 */
[----:B------:R-:W-:Y:S05]  /*67d0*/  @P5 BRA `(.L_x_175) ;  /* 0x00000000000c5947 */ /* 0x000fea0003800000 */
[----:B--2---:R-:W1:Y:S02]  /*67e0*/  LDG.E.U8 R107, desc[UR36][R8.64+0x89] ;  /* 0x00008924086b7981 */ /* 0x004e64000c1e1100 */
[----:B-1----:R-:W-:-:S05]  /*67f0*/  PRMT R13, R107, 0x8880, RZ ;  /* 0x000088806b0d7816 */ /* 0x002fca00000000ff */
[----:B------:R-:W-:-:S07]  /*6800*/  IMAD R104, R13, R106, RZ ;  /* 0x0000006a0d687224 */ /* 0x000fce00078e02ff */
.L_x_175:
[----:B------:R-:W-:Y:S05]  /*6810*/  BSYNC B1 ;  /* 0x0000000000017941 */ /* 0x000fea0003800000 */
.L_x_174:
        /* <DEDUP_REMOVED lines=13> */
.L_x_177:
[----:B------:R-:W-:Y:S05]  /*68f0*/  BSYNC B1 ;  /* 0x0000000000017941 */ /* 0x000fea0003800000 */
.L_x_176:
[----:B-1----:R-:W-:Y:S01]  /*6900*/  @!P4 IMAD R13, R30, R105, R104 ;  /* 0x000000691e0dc224 */ /* 0x002fe200078e0268 */
[----:B------:R-:W-:Y:S04]  /*6910*/  BSSY B1, `(.L_x_178) ;  /* 0x0000006000017945 */ /* 0x000fe80003800000 */
[----:B------:R1:W-:Y:S01]  /*6920*/  @!P4 STG.E.U8 desc[UR36][R6.64+0x88], R13 ;  /* 0x0000880d0600c986 */ /* 0x0003e2000c101124 */
[----:B------:R-:W-:Y:S05]  /*6930*/  @P1 BRA `(.L_x_179) ;  /* 0x00000000000c1947 */ /* 0x000fea0003800000 */
[----:B--2---:R-:W1:Y:S02]  /*6940*/  LDG.E.U8 R107, desc[UR36][R10.64+0x89] ;  /* 0x000089240a6b7981 */ /* 0x004e64000c1e1100 */
[----:B-1----:R-:W-:-:S05]  /*6950*/  PRMT R13, R107, 0x8880, RZ ;  /* 0x000088806b0d7816 */ /* 0x002fca00000000ff */
[----:B------:R-:W-:-:S07]  /*6960*/  IMAD R104, R13, R106, RZ ;  /* 0x0000006a0d687224 */ /* 0x000fce00078e02ff */
.L_x_179:
[----:B------:R-:W-:Y:S05]  /*6970*/  BSYNC B1 ;  /* 0x0000000000017941 */ /* 0x000fea0003800000 */
.L_x_178:
[----:B------:R-:W-:Y:S01]  /*6980*/  @!P1 IMAD R31, R31, R105, R104 ;  /* 0x000000691f1f9224 */ /* 0x000fe200078e0268 */
[----:B------:R-:W-:Y:S04]  /*6990*/  BSSY B1, `(.L_x_180) ;  /* 0x0000006000017945 */ /* 0x000fe80003800000 */
[----:B------:R0:W-:Y:S01]  /*69a0*/  @!P1 STG.E.U8 desc[UR36][R6.64+0x89], R31 ;  /* 0x0000891f06009986 */ /* 0x0001e2000c101124 */
[----:B------:R-:W-:Y:S05]  /*69b0*/  @P3 BRA `(.L_x_181) ;  /* 0x00000000000c3947 */ /* 0x000fea0003800000 */
[----:B--2---:R-:W1:Y:S02]  /*69c0*/  LDG.E.U8 R107, desc[UR36][R8.64+0x90] ;  /* 0x00009024086b7981 */ /* 0x004e64000c1e1100 */
[----:B-1----:R-:W-:-:S05]  /*69d0*/  PRMT R13, R107, 0x8880, RZ ;  /* 0x000088806b0d7816 */ /* 0x002fca00000000ff */
[----:B------:R-:W-:-:S07]  /*69e0*/  IMAD R104, R13, R106, RZ ;  /* 0x0000006a0d687224 */ /* 0x000fce00078e02ff */
.L_x_181:
[----:B------:R-:W-:Y:S05]  /*69f0*/  BSYNC B1 ;  /* 0x0000000000017941 */ /* 0x000fea0003800000 */
.L_x_180:
[----:B-1----:R-:W-:Y:S01]  /*6a00*/  @!P3 IMAD R13, R32, R105, R104 ;  /* 0x00000069200db224 */ /* 0x002fe200078e0268 */
[----:B------:R-:W-:Y:S04]  /*6a10*/  BSSY B1, `(.L_x_182) ;  /* 0x0000006000017945 */ /* 0x000fe80003800000 */
[----:B------:R1:W-:Y:S01]  /*6a20*/  @!P3 STG.E.U8 desc[UR36][R4.64+0x90], R13 ;  /* 0x0000900d0400b986 */ /* 0x0003e2000c101124 */
[----:B------:R-:W-:Y:S05]  /*6a30*/  @P5 BRA `(.L_x_183) ;  /* 0x00000000000c5947 */ /* 0x000fea0003800000 */
[----:B--2---:R-:W1:Y:S02]  /*6a40*/  LDG.E.U8 R107, desc[UR36][R8.64+0x91] ;  /* 0x00009124086b7981 */ /* 0x004e64000c1e1100 */
[----:B-1----:R-:W-:-:S05]  /*6a50*/  PRMT R13, R107, 0x8880, RZ ;  /* 0x000088806b0d7816 */ /* 0x002fca00000000ff */
[----:B------:R-:W-:-:S07]  /*6a60*/  IMAD R104, R13, R106, RZ ;  /* 0x0000006a0d687224 */ /* 0x000fce00078e02ff */
.L_x_183:
[----:B------:R-:W-:Y:S05]  /*6a70*/  BSYNC B1 ;  /* 0x0000000000017941 */ /* 0x000fea0003800000 */
.L_x_182:
        /* <DEDUP_REMOVED lines=9> */
[----:B------:R-:W-:Y:S01]  /*6b10*/  ISETP.LT.OR P3, PT, R3, 0x9, !P3 ;  /* 0x000000090300780c */ /* 0x000fe20005f61670 */
[----:B------:R-:W-:-:S12]  /*6b20*/  @P2 BRA `(.L_x_185) ;  /* 0x00000000000c2947 */ /* 0x000fd80003800000 */
[----:B--2---:R-:W1:Y:S02]  /*6b30*/  LDG.E.U8 R107, desc[UR36][R10.64+0x90] ;  /* 0x000090240a6b7981 */ /* 0x004e64000c1e1100 */
[----:B-1----:R-:W-:-:S05]  /*6b40*/  PRMT R13, R107, 0x8880, RZ ;  /* 0x000088806b0d7816 */ /* 0x002fca00000000ff */
[----:B------:R-:W-:-:S07]  /*6b50*/  IMAD R104, R13, R106, RZ ;  /* 0x0000006a0d687224 */ /* 0x000fce00078e02ff */
.L_x_185:
[----:B------:R-:W-:Y:S05]  /*6b60*/  BSYNC B1 ;  /* 0x0000000000017941 */ /* 0x000fea0003800000 */
.L_x_184:
[----:B-1----:R-:W-:Y:S01]  /*6b70*/  @!P2 IMAD R13, R34, R105, R104 ;  /* 0x00000069220da224 */ /* 0x002fe200078e0268 */
[----:B------:R-:W-:Y:S04]  /*6b80*/  BSSY B1, `(.L_x_186) ;  /* 0x0000006000017945 */ /* 0x000fe80003800000 */
[----:B------:R1:W-:Y:S01]  /*6b90*/  @!P2 STG.E.U8 desc[UR36][R6.64+0x90], R13 ;  /* 0x0000900d0600a986 */ /* 0x0003e2000c101124 */
[----:B------:R-:W-:Y:S05]  /*6ba0*/  @P0 BRA `(.L_x_187) ;  /* 0x00000000000c0947 */ /* 0x000fea0003800000 */
[----:B--2---:R-:W1:Y:S02]  /*6bb0*/  LDG.E.U8 R107, desc[UR36][R10.64+0x91] ;  /* 0x000091240a6b7981 */ /* 0x004e64000c1e1100 */
[----:B-1----:R-:W-:-:S05]  /*6bc0*/  PRMT R13, R107, 0x8880, RZ ;  /* 0x000088806b0d7816 */ /* 0x002fca00000000ff */
[----:B------:R-:W-:-:S07]  /*6bd0*/  IMAD R104, R13, R106, RZ ;  /* 0x0000006a0d687224 */ /* 0x000fce00078e02ff */
.L_x_187:
[----:B------:R-:W-:Y:S05]  /*6be0*/  BSYNC B1 ;  /* 0x0000000000017941 */ /* 0x000fea0003800000 */
.L_x_186:
[----:B------:R-:W-:Y:S01]  /*6bf0*/  @!P0 IMAD R35, R35, R105, R104 ;  /* 0x0000006923238224 */ /* 0x000fe200078e0268 */
[----:B------:R-:W-:Y:S04]  /*6c00*/  BSSY B1, `(.L_x_188) ;  /* 0x0000006000017945 */ /* 0x000fe80003800000 */
[----:B------:R0:W-:Y:S01]  /*6c10*/  @!P0 STG.E.U8 desc[UR36][R6.64+0x91], R35 ;  /* 0x0000912306008986 */ /* 0x0001e2000c101124 */
[----:B------:R-:W-:Y:S05]  /*6c20*/  @P5 BRA `(.L_x_189) ;  /* 0x00000000000c5947 */ /* 0x000fea0003800000 */
[----:B--2---:R-:W1:Y:S02]  /*6c30*/  LDG.E.U8 R107, desc[UR36][R8.64+0x98] ;  /* 0x00009824086b7981 */ /* 0x004e64000c1e1100 */
[----:B-1----:R-:W-:-:S05]  /*6c40*/  PRMT R13, R107, 0x8880, RZ ;  /* 0x000088806b0d7816 */ /* 0x002fca00000000ff */
[----:B------:R-:W-:-:S07]  /*6c50*/  IMAD R104, R13, R106, RZ ;  /* 0x0000006a0d687224 */ /* 0x000fce00078e02ff */
.L_x_189:
[----:B------:R-:W-:Y:S05]  /*6c60*/  BSYNC B1 ;  /* 0x0000000000017941 */ /* 0x000fea0003800000 */
.L_x_188:
[----:B-1----:R-:W-:Y:S01]  /*6c70*/  @!P5 IMAD R13, R36, R105, R104 ;  /* 0x00000069240dd224 */ /* 0x002fe200078e0268 */
[----:B------:R-:W-:Y:S04]  /*6c80*/  BSSY B1, `(.L_x_190) ;  /* 0x0000006000017945 */ /* 0x000fe80003800000 */
[----:B------:R1:W-:Y:S01]  /*6c90*/  @!P5 STG.E.U8 desc[UR36][R4.64+0x98], R13 ;  /* 0x0000980d0400d986 */ /* 0x0003e2000c101124 */
[----:B------:R-:W-:Y:S05]  /*6ca0*/  @P4 BRA `(.L_x_191) ;  /* 0x00000000000c4947 */ /* 0x000fea0003800000 */
[----:B--2---:R-:W1:Y:S02]  /*6cb0*/  LDG.E.U8 R107, desc[UR36][R8.64+0x99] ;  /* 0x00009924086b7981 */ /* 0x004e64000c1e1100 */
[----:B-1----:R-:W-:-:S05]  /*6cc0*/  PRMT R13, R107, 0x8880, RZ ;  /* 0x000088806b0d7816 */ /* 0x002fca00000000ff */
[----:B------:R-:W-:-:S07]  /*6cd0*/  IMAD R104, R13, R106, RZ ;  /* 0x0000006a0d687224 */ /* 0x000fce00078e02ff */
.L_x_191:
[----:B------:R-:W-:Y:S05]  /*6ce0*/  BSYNC B1 ;  /* 0x0000000000017941 */ /* 0x000fea0003800000 */
.L_x_190:
[----:B------:R-:W-:Y:S01]  /*6cf0*/  @!P4 IMAD R37, R37, R105, R104 ;  /* 0x000000692525c224 */ /* 0x000fe200078e0268 */
[----:B------:R-:W-:Y:S04]  /*6d00*/  BSSY B1, `(.L_x_192) ;  /* 0x0000006000017945 */ /* 0x000fe80003800000 */
[----:B------:R0:W-:Y:S01]  /*6d10*/  @!P4 STG.E.U8 desc[UR36][R4.64+0x99], R37 ;  /* 0x000099250400c986 */ /* 0x0001e2000c101124 */
[----:B------:R-:W-:Y:S05]  /*6d20*/  @P3 BRA `(.L_x_193) ;  /* 0x00000000000c3947 */ /* 0x000fea0003800000 */
[----:B--2---:R-:W0:Y:S02]  /*6d30*/  LDG.E.U8 R107, desc[UR36][R10.64+0x98] ;  /* 0x000098240a6b7981 */ /* 0x004e24000c1e1100 */
[----:B01-3--:R-:W-:-:S05]  /*6d40*/  PRMT R5, R107, 0x8880, RZ ;  /* 0x000088806b057816 */ /* 0x00bfca00000000ff */
[----:B------:R-:W-:-:S07]  /*6d50*/  IMAD R104, R5, R106, RZ ;  /* 0x0000006a05687224 */ /* 0x000fce00078e02ff */
.L_x_193:
[----:B------:R-:W-:Y:S05]  /*6d60*/  BSYNC B1 ;  /* 0x0000000000017941 */ /* 0x000fea0003800000 */
.L_x_192:
[----:B01-3--:R-:W-:Y:S01]  /*6d70*/  @!P3 IMAD R5, R38, R105, R104 ;  /* 0x000000692605b224 */ /* 0x00bfe200078e0268 */
[----:B------:R-:W-:Y:S01]  /*6d80*/  ISETP.LT.OR P1, PT, R3, 0x9, !P1 ;  /* 0x000000090300780c */ /* 0x000fe20004f21670 */
[----:B------:R-:W-:Y:S03]  /*6d90*/  BSSY B1, `(.L_x_194) ;  /* 0x0000006000017945 */ /* 0x000fe60003800000 */
[----:B------:R0:W-:Y:S09]  /*6da0*/  @!P3 STG.E.U8 desc[UR36][R6.64+0x98], R5 ;  /* 0x000098050600b986 */ /* 0x0001f2000c101124 */
[----:B------:R-:W-:Y:S05]  /*6db0*/  @P1 BRA `(.L_x_195) ;  /* 0x00000000000c1947 */ /* 0x000fea0003800000 */
[----:B--2---:R-:W2:Y:S02]  /*6dc0*/  LDG.E.U8 R107, desc[UR36][R10.64+0x99] ;  /* 0x000099240a6b7981 */ /* 0x004ea4000c1e1100 */
[----:B--2---:R-:W-:-:S05]  /*6dd0*/  PRMT R3, R107, 0x8880, RZ ;  /* 0x000088806b037816 */ /* 0x004fca00000000ff */
[----:B------:R-:W-:-:S07]  /*6de0*/  IMAD R104, R3, R106, RZ ;  /* 0x0000006a03687224 */ /* 0x000fce00078e02ff */
.L_x_195:
[----:B------:R-:W-:Y:S05]  /*6df0*/  BSYNC B1 ;  /* 0x0000000000017941 */ /* 0x000fea0003800000 */
.L_x_194:
[----:B------:R-:W-:Y:S01]  /*6e00*/  IMAD R39, R39, R105, R104 ;  /* 0x0000006927277224 */ /* 0x000fe200078e0268 */
[----:B------:R-:W-:Y:S06]  /*6e10*/  @P1 BRA `(.L_x_196) ;  /* 0x0000001000681947 */ /* 0x000fec0003800000 */
[----:B------:R1:W-:Y:S01]  /*6e20*/  STG.E.U8 desc[UR36][R6.64+0x99], R39 ;  /* 0x0000992706007986 */ /* 0x0003e2000c101124 */
[----:B------:R-:W-:Y:S05]  /*6e30*/  BRA `(.L_x_196) ;  /* 0x0000001000607947 */ /* 0x000fea0003800000 */
.L_x_35:
[C---:B------:R-:W-:Y:S02]  /*6e40*/  ISETP.GE.AND P0, PT, R12.reuse, 0x1, PT ;  /* 0x000000010c00780c */ /* 0x040fe40003f06270 */
[----:B------:R-:W-:Y:S02]  /*6e50*/  ISETP.GE.AND P1, PT, R12, 0x2, PT ;  /* 0x000000020c00780c */ /* 0x000fe40003f26270 */
[C---:B------:R-:W-:Y:S02]  /*6e60*/  ISETP.LT.OR P4, PT, R3.reuse, 0x1, !P0 ;  /* 0x000000010300780c */ /* 0x040fe40004781670 */
[C---:B------:R-:W-:Y:S02]  /*6e70*/  ISETP.LT.OR P5, PT, R3.reuse, 0x1, !P1 ;  /* 0x000000010300780c */ /* 0x040fe40004fa1670 */
[C---:B------:R-:W-:Y:S02]  /*6e80*/  ISETP.LT.OR P0, PT, R3.reuse, 0x9, !P0 ;  /* 0x000000090300780c */ /* 0x040fe40004701670 */
[----:B------:R-:W-:-:S02]  /*6e90*/  ISETP.LT.OR P1, PT, R3, 0x9, !P1 ;  /* 0x000000090300780c */ /* 0x000fc40004f21670 */
[C---:B------:R-:W-:Y:S02]  /*6ea0*/  ISETP.GE.AND P3, PT, R12.reuse, 0x9, PT ;  /* 0x000000090c00780c */ /* 0x040fe40003f66270 */
[----:B------:R-:W-:-:S03]  /*6eb0*/  ISETP.GE.AND P2, PT, R12, 0xa, PT ;  /* 0x0000000a0c00780c */ /* 0x000fc60003f46270 */
[-C--:B------:R-:W-:Y:S02]  /*6ec0*/  @!P4 IMAD R9, R88, R105.reuse, RZ ;  /* 0x000000695809c224 */ /* 0x080fe400078e02ff */
[-C--:B------:R-:W-:Y:S02]  /*6ed0*/  @!P5 IMAD R89, R89, R105.reuse, RZ ;  /* 0x000000695959d224 */ /* 0x080fe400078e02ff */
[-C--:B------:R-:W-:Y:S01]  /*6ee0*/  @!P0 IMAD R11, R90, R105.reuse, RZ ;  /* 0x000000695a0b8224 */ /* 0x080fe200078e02ff */
[----:B------:R0:W-:Y:S01]  /*6ef0*/  @!P4 STG.E.U8 desc[UR36][R4.64], R9 ;  /* 0x000000090400c986 */ /* 0x0001e2000c101124 */
[----:B------:R-:W-:Y:S01]  /*6f00*/  ISETP.LT.OR P4, PT, R3, 0x1, !P3 ;  /* 0x000000010300780c */ /* 0x000fe20005f81670 */
[----:B------:R-:W-:Y:S02]  /*6f10*/  @!P1 IMAD R91, R91, R105, RZ ;  /* 0x000000695b5b9224 */ /* 0x000fe400078e02ff */
[----:B------:R-:W-:Y:S01]  /*6f20*/  @!P5 STG.E.U8 desc[UR36][R4.64+0x1], R89 ;  /* 0x000001590400d986 */ /* 0x000fe2000c101124 */
[----:B------:R-:W-:-:S02]  /*6f30*/  ISETP.LT.OR P5, PT, R3, 0x1, !P2 ;  /* 0x000000010300780c */ /* 0x000fc400057a1670 */
[C---:B------:R-:W-:Y:S01]  /*6f40*/  ISETP.LT.OR P2, PT, R3.reuse, 0x9, !P2 ;  /* 0x000000090300780c */ /* 0x040fe20005741670 */
[----:B------:R1:W-:Y:S01]  /*6f50*/  @!P0 STG.E.U8 desc[UR36][R6.64], R11 ;  /* 0x0000000b06008986 */ /* 0x0003e2000c101124 */
[----:B------:R-:W-:Y:S02]  /*6f60*/  ISETP.LT.OR P0, PT, R3, 0x9, !P3 ;  /* 0x000000090300780c */ /* 0x000fe40005f01670 */
[C---:B------:R-:W-:Y:S01]  /*6f70*/  ISETP.GE.AND P3, PT, R12.reuse, 0x11, PT ;  /* 0x000000110c00780c */ /* 0x040fe20003f66270 */
[----:B------:R-:W-:Y:S01]  /*6f80*/  @!P1 STG.E.U8 desc[UR36][R6.64+0x1], R91 ;  /* 0x0000015b06009986 */ /* 0x000fe2000c101124 */
[----:B------:R-:W-:Y:S01]  /*6f90*/  ISETP.GE.AND P1, PT, R12, 0x12, PT ;  /* 0x000000120c00780c */ /* 0x000fe20003f26270 */
[----:B------:R-:W-:-:S04]  /*6fa0*/  @!P4 IMAD R13, R92, R105, RZ ;  /* 0x000000695c0dc224 */ /* 0x000fc800078e02ff */
[-C--:B------:R-:W-:Y:S01]  /*6fb0*/  @!P5 IMAD R93, R93, R105.reuse, RZ ;  /* 0x000000695d5dd224 */ /* 0x080fe200078e02ff */
[----:B------:R-:W-:Y:S01]  /*6fc0*/  @!P4 STG.E.U8 desc[UR36][R4.64+0x8], R13 ;  /* 0x0000080d0400c986 */ /* 0x000fe2000c101124 */
[----:B------:R-:W-:Y:S01]  /*6fd0*/  ISETP.LT.OR P4, PT, R3, 0x1, !P3 ;  /* 0x000000010300780c */ /* 0x000fe20005f81670 */
[-C--:B------:R-:W-:Y:S02]  /*6fe0*/  @!P2 IMAD R95, R95, R105.reuse, RZ ;  /* 0x000000695f5fa224 */ /* 0x080fe400078e02ff */
[----:B------:R-:W-:Y:S01]  /*6ff0*/  @!P5 STG.E.U8 desc[UR36][R4.64+0x9], R93 ;  /* 0x0000095d0400d986 */ /* 0x000fe2000c101124 */
[C---:B------:R-:W-:Y:S01]  /*7000*/  ISETP.LT.OR P5, PT, R3.reuse, 0x1, !P1 ;  /* 0x000000010300780c */ /* 0x040fe20004fa1670 */
[----:B0-----:R-:W-:Y:S01]  /*7010*/  @!P0 IMAD R9, R94, R105, RZ ;  /* 0x000000695e098224 */ /* 0x001fe200078e02ff */
[----:B------:R-:W-:Y:S01]  /*7020*/  ISETP.LT.OR P1, PT, R3, 0x9, !P1 ;  /* 0x000000090300780c */ /* 0x000fe20004f21670 */
[----:B------:R-:W-:Y:S01]  /*7030*/  @!P2 STG.E.U8 desc[UR36][R6.64+0x9], R95 ;  /* 0x0000095f0600a986 */ /* 0x000fe2000c101124 */
[----:B------:R-:W-:-:S03]  /*7040*/  ISETP.GE.AND P2, PT, R12, 0x1a, PT ;  /* 0x0000001a0c00780c */ /* 0x000fc60003f46270 */
[----:B------:R0:W-:Y:S01]  /*7050*/  @!P0 STG.E.U8 desc[UR36][R6.64+0x8], R9 ;  /* 0x0000080906008986 */ /* 0x0001e2000c101124 */
[----:B------:R-:W-:Y:S01]  /*7060*/  ISETP.LT.OR P0, PT, R3, 0x9, !P3 ;  /* 0x000000090300780c */ /* 0x000fe20005f01670 */
[----:B-1----:R-:W-:Y:S01]  /*7070*/  @!P4 IMAD R11, R96, R105, RZ ;  /* 0x00000069600bc224 */ /* 0x002fe200078e02ff */
[----:B------:R-:W-:-:S03]  /*7080*/  ISETP.GE.AND P3, PT, R12, 0x19, PT ;  /* 0x000000190c00780c */ /* 0x000fc60003f66270 */
[-C--:B------:R-:W-:Y:S01]  /*7090*/  @!P5 IMAD R97, R97, R105.reuse, RZ ;  /* 0x000000696161d224 */ /* 0x080fe200078e02ff */
[----:B------:R-:W-:Y:S01]  /*70a0*/  @!P4 STG.E.U8 desc[UR36][R4.64+0x10], R11 ;  /* 0x0000100b0400c986 */ /* 0x000fe2000c101124 */
[----:B------:R-:W-:Y:S01]  /*70b0*/  ISETP.LT.OR P4, PT, R3, 0x1, !P3 ;  /* 0x000000010300780c */ /* 0x000fe20005f81670 */
[-C--:B------:R-:W-:Y:S02]  /*70c0*/  @!P1 IMAD R99, R99, R105.reuse, RZ ;  /* 0x0000006963639224 */ /* 0x080fe400078e02ff */
[----:B------:R-:W-:Y:S01]  /*70d0*/  @!P5 STG.E.U8 desc[UR36][R4.64+0x11], R97 ;  /* 0x000011610400d986 */ /* 0x000fe2000c101124 */
[C---:B------:R-:W-:Y:S02]  /*70e0*/  ISETP.LT.OR P5, PT, R3.reuse, 0x1, !P2 ;  /* 0x000000010300780c */ /* 0x040fe400057a1670 */
[----:B0-----:R-:W-:Y:S01]  /*70f0*/  @!P0 IMAD R9, R98, R105, RZ ;  /* 0x0000006962098224 */ /* 0x001fe200078e02ff */
[----:B------:R-:W-:Y:S01]  /*7100*/  @!P1 STG.E.U8 desc[UR36][R6.64+0x11], R99 ;  /* 0x0000116306009986 */ /* 0x000fe2000c101124 */
[----:B------:R-:W-:-:S02]  /*7110*/  ISETP.LT.OR P2, PT, R3, 0x9, !P2 ;  /* 0x000000090300780c */ /* 0x000fc40005741670 */
[----:B------:R-:W-:Y:S01]  /*7120*/  ISETP.GE.AND P1, PT, R12, 0x22, PT ;  /* 0x000000220c00780c */ /* 0x000fe20003f26270 */
[----:B------:R0:W-:Y:S01]  /*7130*/  @!P0 STG.E.U8 desc[UR36][R6.64+0x10], R9 ;  /* 0x0000100906008986 */ /* 0x0001e2000c101124 */
[----:B------:R-:W-:Y:S01]  /*7140*/  ISETP.LT.OR P0, PT, R3, 0x9, !P3 ;  /* 0x000000090300780c */ /* 0x000fe20005f01670 */
[----:B------:R-:W-:Y:S01]  /*7150*/  @!P4 IMAD R13, R100, R105, RZ ;  /* 0x00000069640dc224 */ /* 0x000fe200078e02ff */
[----:B------:R-:W-:-:S03]  /*7160*/  ISETP.GE.AND P3, PT, R12, 0x21, PT ;  /* 0x000000210c00780c */ /* 0x000fc60003f66270 */
[-C--:B------:R-:W-:Y:S01]  /*7170*/  @!P5 IMAD R101, R101, R105.reuse, RZ ;  /* 0x000000696565d224 */ /* 0x080fe200078e02ff */
[----:B------:R-:W-:Y:S01]  /*7180*/  @!P4 STG.E.U8 desc[UR36][R4.64+0x18], R13 ;  /* 0x0000180d0400c986 */ /* 0x000fe2000c101124 */
[----:B------:R-:W-:Y:S02]  /*7190*/  ISETP.LT.OR P4, PT, R3, 0x1, !P3 ;  /* 0x000000010300780c */ /* 0x000fe40005f81670 */
[-C--:B------:R-:W-:Y:S01]  /*71a0*/  @!P2 IMAD R103, R103, R105.reuse, RZ ;  /* 0x000000696767a224 */ /* 0x080fe200078e02ff */
        /* <DEDUP_REMOVED lines=15> */
[----:B------:R-:W-:Y:S02]  /*72a0*/  ISETP.LT.OR P5, PT, R3, 0x1, !P2 ;  /* 0x000000010300780c */ /* 0x000fe400057a1670 */
[----:B0-----:R-:W-:Y:S01]  /*72b0*/  @!P0 IMAD R9, R74, R105, RZ ;  /* 0x000000694a098224 */ /* 0x001fe200078e02ff */
[----:B------:R-:W-:Y:S01]  /*72c0*/  @!P1 STG.E.U8 desc[UR36][R6.64+0x21], R75 ;  /* 0x0000214b06009986 */ /* 0x000fe2000c101124 */
[----:B------:R-:W-:-:S02]  /*72d0*/  ISETP.GE.AND P1, PT, R12, 0x32, PT ;  /* 0x000000320c00780c */ /* 0x000fc40003f26270 */
[C---:B------:R-:W-:Y:S01]  /*72e0*/  ISETP.LT.OR P2, PT, R3.reuse, 0x9, !P2 ;  /* 0x000000090300780c */ /* 0x040fe20005741670 */
[----:B------:R0:W-:Y:S01]  /*72f0*/  @!P0 STG.E.U8 desc[UR36][R6.64+0x20], R9 ;  /* 0x0000200906008986 */ /* 0x0001e2000c101124 */
[----:B------:R-:W-:Y:S01]  /*7300*/  ISETP.LT.OR P0, PT, R3, 0x9, !P3 ;  /* 0x000000090300780c */ /* 0x000fe20005f01670 */
[----:B------:R-:W-:Y:S01]  /*7310*/  @!P4 IMAD R13, R76, R105, RZ ;  /* 0x000000694c0dc224 */ /* 0x000fe200078e02ff */
[----:B------:R-:W-:-:S03]  /*7320*/  ISETP.GE.AND P3, PT, R12, 0x31, PT ;  /* 0x000000310c00780c */ /* 0x000fc60003f66270 */
[----:B------:R-:W-:Y:S01]  /*7330*/  @!P5 IMAD R77, R77, R105, RZ ;  /* 0x000000694d4dd224 */ /* 0x000fe200078e02ff */
[----:B------:R-:W-:Y:S01]  /*7340*/  @!P4 STG.E.U8 desc[UR36][R4.64+0x28], R13 ;  /* 0x0000280d0400c986 */ /* 0x000fe2000c101124 */
[----:B------:R-:W-:-:S03]  /*7350*/  ISETP.LT.OR P4, PT, R3, 0x1, !P3 ;  /* 0x000000010300780c */ /* 0x000fc60005f81670 */
[----:B------:R-:W-:Y:S01]  /*7360*/  @!P5 STG.E.U8 desc[UR36][R4.64+0x29], R77 ;  /* 0x0000294d0400d986 */ /* 0x000fe2000c101124 */
[----:B------:R-:W-:Y:S01]  /*7370*/  ISETP.LT.OR P5, PT, R3, 0x1, !P1 ;  /* 0x000000010300780c */ /* 0x000fe20004fa1670 */
[-C--:B------:R-:W-:Y:S01]  /*7380*/  @!P2 IMAD R79, R79, R105.reuse, RZ ;  /* 0x000000694f4fa224 */ /* 0x080fe200078e02ff */
[----:B------:R-:W-:Y:S01]  /*7390*/  ISETP.LT.OR P1, PT, R3, 0x9, !P1 ;  /* 0x000000090300780c */ /* 0x000fe20004f21670 */
[----:B0-----:R-:W-:-:S03]  /*73a0*/  @!P0 IMAD R9, R78, R105, RZ ;  /* 0x000000694e098224 */ /* 0x001fc600078e02ff */
[----:B------:R-:W-:Y:S01]  /*73b0*/  @!P2 STG.E.U8 desc[UR36][R6.64+0x29], R79 ;  /* 0x0000294f0600a986 */ /* 0x000fe2000c101124 */
[----:B------:R-:W-:Y:S02]  /*73c0*/  ISETP.GE.AND P2, PT, R12, 0x3a, PT ;  /* 0x0000003a0c00780c */ /* 0x000fe40003f46270 */
[-C--:B------:R-:W-:Y:S01]  /*73d0*/  @!P4 IMAD R11, R80, R105.reuse, RZ ;  /* 0x00000069500bc224 */ /* 0x080fe200078e02ff */
[----:B------:R0:W-:Y:S01]  /*73e0*/  @!P0 STG.E.U8 desc[UR36][R6.64+0x28], R9 ;  /* 0x0000280906008986 */ /* 0x0001e2000c101124 */
[----:B------:R-:W-:Y:S02]  /*73f0*/  ISETP.LT.OR P0, PT, R3, 0x9, !P3 ;  /* 0x000000090300780c */ /* 0x000fe40005f01670 */
[-C--:B------:R-:W-:Y:S01]  /*7400*/  @!P5 IMAD R81, R81, R105.reuse, RZ ;  /* 0x000000695151d224 */ /* 0x080fe200078e02ff */
[----:B------:R-:W-:Y:S01]  /*7410*/  ISETP.GE.AND P3, PT, R12, 0x39, PT ;  /* 0x000000390c00780c */ /* 0x000fe20003f66270 */
[----:B------:R-:W-:Y:S01]  /*7420*/  @!P4 STG.E.U8 desc[UR36][R4.64+0x30], R11 ;  /* 0x0000300b0400c986 */ /* 0x000fe2000c101124 */
[----:B------:R-:W-:-:S02]  /*7430*/  @!P1 IMAD R83, R83, R105, RZ ;  /* 0x0000006953539224 */ /* 0x000fc400078e02ff */
[C---:B------:R-:W-:Y:S01]  /*7440*/  ISETP.LT.OR P4, PT, R3.reuse, 0x1, !P3 ;  /* 0x000000010300780c */ /* 0x040fe20005f81670 */
[----:B------:R-:W-:Y:S01]  /*7450*/  @!P5 STG.E.U8 desc[UR36][R4.64+0x31], R81 ;  /* 0x000031510400d986 */ /* 0x000fe2000c101124 */
[C---:B------:R-:W-:Y:S02]  /*7460*/  ISETP.LT.OR P5, PT, R3.reuse, 0x1, !P2 ;  /* 0x000000010300780c */ /* 0x040fe400057a1670 */
[----:B------:R-:W-:Y:S01]  /*7470*/  ISETP.LT.OR P2, PT, R3, 0x9, !P2 ;  /* 0x000000090300780c */ /* 0x000fe20005741670 */
[----:B------:R-:W-:Y:S01]  /*7480*/  @!P1 STG.E.U8 desc[UR36][R6.64+0x31], R83 ;  /* 0x0000315306009986 */ /* 0x000fe2000c101124 */
[----:B0-----:R-:W-:Y:S01]  /*7490*/  @!P0 IMAD R9, R82, R105, RZ ;  /* 0x0000006952098224 */ /* 0x001fe200078e02ff */
[----:B------:R-:W-:-:S04]  /*74a0*/  ISETP.GE.AND P1, PT, R12, 0x42, PT ;  /* 0x000000420c00780c */ /* 0x000fc80003f26270 */
[----:B------:R0:W-:Y:S01]  /*74b0*/  @!P0 STG.E.U8 desc[UR36][R6.64+0x30], R9 ;  /* 0x0000300906008986 */ /* 0x0001e2000c101124 */
[----:B------:R-:W-:Y:S01]  /*74c0*/  ISETP.LT.OR P0, PT, R3, 0x9, !P3 ;  /* 0x000000090300780c */ /* 0x000fe20005f01670 */
[-C--:B------:R-:W-:Y:S01]  /*74d0*/  @!P4 IMAD R13, R84, R105.reuse, RZ ;  /* 0x00000069540dc224 */ /* 0x080fe200078e02ff */
[----:B------:R-:W-:Y:S01]  /*74e0*/  ISETP.GE.AND P3, PT, R12, 0x41, PT ;  /* 0x000000410c00780c */ /* 0x000fe20003f66270 */
[-C--:B------:R-:W-:Y:S02]  /*74f0*/  @!P5 IMAD R85, R85, R105.reuse, RZ ;  /* 0x000000695555d224 */ /* 0x080fe400078e02ff */
[----:B------:R-:W-:Y:S01]  /*7500*/  @!P2 IMAD R87, R87, R105, RZ ;  /* 0x000000695757a224 */ /* 0x000fe200078e02ff */
[----:B------:R-:W-:Y:S01]  /*7510*/  @!P4 STG.E.U8 desc[UR36][R4.64+0x38], R13 ;  /* 0x0000380d0400c986 */ /* 0x000fe2000c101124 */
[----:B------:R-:W-:-:S03]  /*7520*/  ISETP.LT.OR P4, PT, R3, 0x1, !P3 ;  /* 0x000000010300780c */ /* 0x000fc60005f81670 */
[----:B------:R-:W-:Y:S01]  /*7530*/  @!P5 STG.E.U8 desc[UR36][R4.64+0x39], R85 ;  /* 0x000039550400d986 */ /* 0x000fe2000c101124 */
[C---:B------:R-:W-:Y:S02]  /*7540*/  ISETP.LT.OR P5, PT, R3.reuse, 0x1, !P1 ;  /* 0x000000010300780c */ /* 0x040fe40004fa1670 */
[-C--:B0-----:R-:W-:Y:S01]  /*7550*/  @!P0 IMAD R9, R86, R105.reuse, RZ ;  /* 0x0000006956098224 */ /* 0x081fe200078e02ff */
[----:B------:R-:W-:Y:S01]  /*7560*/  @!P2 STG.E.U8 desc[UR36][R6.64+0x39], R87 ;  /* 0x000039570600a986 */ /* 0x000fe2000c101124 */
[C---:B------:R-:W-:Y:S02]  /*7570*/  ISETP.LT.OR P1, PT, R3.reuse, 0x9, !P1 ;  /* 0x000000090300780c */ /* 0x040fe40004f21670 */
        /* <DEDUP_REMOVED lines=19> */
[-C--:B------:R-:W-:Y:S01]  /*76b0*/  @!P5 IMAD R61, R61, R105.reuse, RZ ;  /* 0x000000693d3dd224 */ /* 0x080fe200078e02ff */
[----:B------:R-:W-:Y:S01]  /*76c0*/  @!P4 STG.E.U8 desc[UR36][R4.64+0x48], R13 ;  /* 0x0000480d0400c986 */ /* 0x000fe2000c101124 */
[C---:B------:R-:W-:Y:S02]  /*76d0*/  ISETP.LT.OR P4, PT, R3.reuse, 0x1, !P1 ;  /* 0x000000010300780c */ /* 0x040fe40004f81670 */
[C---:B------:R-:W-:Y:S01]  /*76e0*/  ISETP.LT.OR P1, PT, R3.reuse, 0x9, !P1 ;  /* 0x000000090300780c */ /* 0x040fe20004f21670 */
        /* <DEDUP_REMOVED lines=9> */
[----:B------:R-:W-:Y:S02]  /*7780*/  ISETP.GE.AND P0, PT, R12, 0x5a, PT ;  /* 0x0000005a0c00780c */ /* 0x000fe40003f06270 */
[-C--:B------:R-:W-:Y:S01]  /*7790*/  @!P5 IMAD R65, R65, R105.reuse, RZ ;  /* 0x000000694141d224 */ /* 0x080fe200078e02ff */
[----:B------:R-:W-:Y:S01]  /*77a0*/  @!P4 STG.E.U8 desc[UR36][R4.64+0x50], R11 ;  /* 0x0000500b0400c986 */ /* 0x000fe2000c101124 */
[----:B------:R-:W-:Y:S01]  /*77b0*/  ISETP.LT.OR P4, PT, R3, 0x1, !P3 ;  /* 0x000000010300780c */ /* 0x000fe20005f81670 */
[-C--:B------:R-:W-:Y:S01]  /*77c0*/  @!P2 IMAD R67, R67, R105.reuse, RZ ;  /* 0x000000694343a224 */ /* 0x080fe200078e02ff */
[C---:B------:R-:W-:Y:S01]  /*77d0*/  ISETP.LT.OR P3, PT, R3.reuse, 0x9, !P3 ;  /* 0x000000090300780c */ /* 0x040fe20005f61670 */
[----:B------:R-:W-:Y:S01]  /*77e0*/  @!P5 STG.E.U8 desc[UR36][R4.64+0x51], R65 ;  /* 0x000051410400d986 */ /* 0x000fe2000c101124 */
[----:B------:R-:W-:Y:S01]  /*77f0*/  ISETP.LT.OR P5, PT, R3, 0x1, !P0 ;  /* 0x000000010300780c */ /* 0x000fe200047a1670 */
[----:B0-----:R-:W-:-:S02]  /*7800*/  @!P1 IMAD R9, R66, R105, RZ ;  /* 0x0000006942099224 */ /* 0x001fc400078e02ff */
[----:B------:R-:W-:Y:S01]  /*7810*/  @!P2 STG.E.U8 desc[UR36][R6.64+0x51], R67 ;  /* 0x000051430600a986 */ /* 0x000fe2000c101124 */
[----:B------:R-:W-:Y:S02]  /*7820*/  ISETP.LT.OR P2, PT, R3, 0x9, !P0 ;  /* 0x000000090300780c */ /* 0x000fe40004741670 */
[----:B------:R-:W-:Y:S01]  /*7830*/  ISETP.GE.AND P0, PT, R12, 0x62, PT ;  /* 0x000000620c00780c */ /* 0x000fe20003f06270 */
[----:B------:R0:W-:Y:S02]  /*7840*/  @!P1 STG.E.U8 desc[UR36][R6.64+0x50], R9 ;  /* 0x0000500906009986 */ /* 0x0001e4000c101124 */
[----:B------:R-:W-:Y:S01]  /*7850*/  @!P4 IMAD R13, R68, R105, RZ ;  /* 0x00000069440dc224 */ /* 0x000fe200078e02ff */
[----:B------:R-:W-:-:S03]  /*7860*/  ISETP.GE.AND P1, PT, R12, 0x61, PT ;  /* 0x000000610c00780c */ /* 0x000fc60003f26270 */
[-C--:B------:R-:W-:Y:S01]  /*7870*/  @!P5 IMAD R69, R69, R105.reuse, RZ ;  /* 0x000000694545d224 */ /* 0x080fe200078e02ff */
[----:B------:R-:W-:Y:S01]  /*7880*/  @!P4 STG.E.U8 desc[UR36][R4.64+0x58], R13 ;  /* 0x0000580d0400c986 */ /* 0x000fe2000c101124 */
[C---:B------:R-:W-:Y:S02]  /*7890*/  ISETP.LT.OR P4, PT, R3.reuse, 0x1, !P0 ;  /* 0x000000010300780c */ /* 0x040fe40004781670 */
[C---:B------:R-:W-:Y:S01]  /*78a0*/  ISETP.LT.OR P0, PT, R3.reuse, 0x9, !P0 ;  /* 0x000000090300780c */ /* 0x040fe20004701670 */
[----:B------:R-:W-:Y:S01]  /*78b0*/  @!P5 STG.E.U8 desc[UR36][R4.64+0x59], R69 ;  /* 0x000059450400d986 */ /* 0x000fe2000c101124 */
[C---:B------:R-:W-:Y:S01]  /*78c0*/  ISETP.LT.OR P5, PT, R3.reuse, 0x1, !P1 ;  /* 0x000000010300780c */ /* 0x040fe20004fa1670 */
[-C--:B0-----:R-:W-:Y:S01]  /*78d0*/  @!P3 IMAD R9, R70, R105.reuse, RZ ;  /* 0x000000694609b224 */ /* 0x081fe200078e02ff */
[----:B------:R-:W-:Y:S01]  /*78e0*/  ISETP.LT.OR P1, PT, R3, 0x9, !P1 ;  /* 0x000000090300780c */ /* 0x000fe20004f21670 */
[----:B------:R-:W-:-:S03]  /*78f0*/  @!P2 IMAD R71, R71, R105, RZ ;  /* 0x000000694747a224 */ /* 0x000fc600078e02ff */
[----:B------:R0:W-:Y:S01]  /*7900*/  @!P3 STG.E.U8 desc[UR36][R6.64+0x58], R9 ;  /* 0x000058090600b986 */ /* 0x0001e2000c101124 */
[C---:B------:R-:W-:Y:S02]  /*7910*/  ISETP.GE.AND P3, PT, R12.reuse, 0x69, PT ;  /* 0x000000690c00780c */ /* 0x040fe40003f66270 */
[-C--:B------:R-:W-:Y:S01]  /*7920*/  @!P4 IMAD R41, R41, R105.reuse, RZ ;  /* 0x000000692929c224 */ /* 0x080fe200078e02ff */
[----:B------:R-:W-:Y:S01]  /*7930*/  @!P2 STG.E.U8 desc[UR36][R6.64+0x59], R71 ;  /* 0x000059470600a986 */ /* 0x000fe2000c101124 */
[----:B------:R-:W-:Y:S01]  /*7940*/  ISETP.GE.AND P2, PT, R12, 0x6a, PT ;  /* 0x0000006a0c00780c */ /* 0x000fe20003f46270 */
[-C--:B------:R-:W-:Y:S02]  /*7950*/  @!P0 IMAD R43, R43, R105.reuse, RZ ;  /* 0x000000692b2b8224 */ /* 0x080fe400078e02ff */
[-C--:B------:R-:W-:Y:S01]  /*7960*/  @!P5 IMAD R11, R40, R105.reuse, RZ ;  /* 0x00000069280bd224 */ /* 0x080fe200078e02ff */
[----:B------:R-:W-:Y:S01]  /*7970*/  @!P4 STG.E.U8 desc[UR36][R4.64+0x61], R41 ;  /* 0x000061290400c986 */ /* 0x000fe2000c101124 */
[----:B------:R-:W-:Y:S01]  /*7980*/  ISETP.LT.OR P4, PT, R3, 0x1, !P2 ;  /* 0x000000010300780c */ /* 0x000fe20005781670 */
[----:B0-----:R-:W-:-:S02]  /*7990*/  @!P1 IMAD R9, R42, R105, RZ ;  /* 0x000000692a099224 */ /* 0x001fc400078e02ff */
[----:B------:R-:W-:Y:S01]  /*79a0*/  @!P5 STG.E.U8 desc[UR36][R4.64+0x60], R11 ;  /* 0x0000600b0400d986 */ /* 0x000fe2000c101124 */
[C---:B------:R-:W-:Y:S02]  /*79b0*/  ISETP.LT.OR P5, PT, R3.reuse, 0x1, !P3 ;  /* 0x000000010300780c */ /* 0x040fe40005fa1670 */
[C---:B------:R-:W-:Y:S01]  /*79c0*/  ISETP.LT.OR P3, PT, R3.reuse, 0x9, !P3 ;  /* 0x000000090300780c */ /* 0x040fe20005f61670 */
[----:B------:R0:W-:Y:S01]  /*79d0*/  @!P1 STG.E.U8 desc[UR36][R6.64+0x60], R9 ;  /* 0x0000600906009986 */ /* 0x0001e2000c101124 */
[C---:B------:R-:W-:Y:S02]  /*79e0*/  ISETP.GE.AND P1, PT, R12.reuse, 0x72, PT ;  /* 0x000000720c00780c */ /* 0x040fe40003f26270 */
[----:B------:R-:W-:Y:S01]  /*79f0*/  ISETP.LT.OR P2, PT, R3, 0x9, !P2 ;  /* 0x000000090300780c */ /* 0x000fe20005741670 */
[----:B------:R-:W-:Y:S01]  /*7a00*/  @!P0 STG.E.U8 desc[UR36][R6.64+0x61], R43 ;  /* 0x0000612b06008986 */ /* 0x000fe2000c101124 */
[----:B------:R-:W-:Y:S01]  /*7a10*/  ISETP.GE.AND P0, PT, R12, 0x71, PT ;  /* 0x000000710c00780c */ /* 0x000fe20003f06270 */
[----:B------:R-:W-:-:S04]  /*7a20*/  @!P4 IMAD R45, R45, R105, RZ ;  /* 0x000000692d2dc224 */ /* 0x000fc800078e02ff */
[-C--:B------:R-:W-:Y:S01]  /*7a30*/  @!P5 IMAD R13, R44, R105.reuse, RZ ;  /* 0x000000692c0dd224 */ /* 0x080fe200078e02ff */
[----:B------:R-:W-:Y:S01]  /*7a40*/  @!P4 STG.E.U8 desc[UR36][R4.64+0x69], R45 ;  /* 0x0000692d0400c986 */ /* 0x000fe2000c101124 */
[C---:B------:R-:W-:Y:S01]  /*7a50*/  ISETP.LT.OR P4, PT, R3.reuse, 0x1, !P0 ;  /* 0x000000010300780c */ /* 0x040fe20004781670 */
[-C--:B0-----:R-:W-:Y:S01]  /*7a60*/  @!P3 IMAD R9, R46, R105.reuse, RZ ;  /* 0x000000692e09b224 */ /* 0x081fe200078e02ff */
[C---:B------:R-:W-:Y:S01]  /*7a70*/  ISETP.LT.OR P0, PT, R3.reuse, 0x9, !P0 ;  /* 0x000000090300780c */ /* 0x040fe20004701670 */
[----:B------:R-:W-:Y:S01]  /*7a80*/  @!P5 STG.E.U8 desc[UR36][R4.64+0x68], R13 ;  /* 0x0000680d0400d986 */ /* 0x000fe2000c101124 */
[----:B------:R-:W-:Y:S01]  /*7a90*/  ISETP.LT.OR P5, PT, R3, 0x1, !P1 ;  /* 0x000000010300780c */ /* 0x000fe20004fa1670 */
[----:B------:R-:W-:Y:S01]  /*7aa0*/  @!P2 IMAD R47, R47, R105, RZ ;  /* 0x000000692f2fa224 */ /* 0x000fe200078e02ff */
[----:B------:R-:W-:Y:S01]  /*7ab0*/  ISETP.LT.OR P1, PT, R3, 0x9, !P1 ;  /* 0x000000090300780c */ /* 0x000fe20004f21670 */
[----:B------:R0:W-:Y:S01]  /*7ac0*/  @!P3 STG.E.U8 desc[UR36][R6.64+0x68], R9 ;  /* 0x000068090600b986 */ /* 0x0001e2000c101124 */
[----:B------:R-:W-:-:S03]  /*7ad0*/  ISETP.GE.AND P3, PT, R12, 0x79, PT ;  /* 0x000000790c00780c */ /* 0x000fc60003f66270 */
        /* <DEDUP_REMOVED lines=60> */
[----:B------:R1:W-:Y:S01]  /*7ea0*/  @!P4 STG.E.U8 desc[UR36][R4.64+0x90], R11 ;  /* 0x0000900b0400c986 */ /* 0x0003e2000c101124 */
[----:B------:R-:W-:Y:S01]  /*7eb0*/  ISETP.LT.OR P4, PT, R3, 0x1, !P3 ;  /* 0x000000010300780c */ /* 0x000fe20005f81670 */
[-C--:B------:R-:W-:Y:S01]  /*7ec0*/  @!P0 IMAD R35, R35, R105.reuse, RZ ;  /* 0x0000006923238224 */ /* 0x080fe200078e02ff */
[C---:B------:R-:W-:Y:S01]  /*7ed0*/  ISETP.LT.OR P3, PT, R3.reuse, 0x9, !P3 ;  /* 0x000000090300780c */ /* 0x040fe20005f61670 */
[----:B------:R3:W-:Y:S01]  /*7ee0*/  @!P5 STG.E.U8 desc[UR36][R4.64+0x91], R33 ;  /* 0x000091210400d986 */ /* 0x0007e2000c101124 */
[C---:B------:R-:W-:Y:S02]  /*7ef0*/  ISETP.LT.OR P5, PT, R3.reuse, 0x1, !P2 ;  /* 0x000000010300780c */ /* 0x040fe400057a1670 */
[----:B------:R-:W-:Y:S01]  /*7f00*/  ISETP.LT.OR P2, PT, R3, 0x9, !P2 ;  /* 0x000000090300780c */ /* 0x000fe20005741670 */
[-C--:B------:R-:W-:Y:S01]  /*7f10*/  @!P1 IMAD R3, R34, R105.reuse, RZ ;  /* 0x0000006922039224 */ /* 0x080fe200078e02ff */
[----:B------:R3:W-:Y:S04]  /*7f20*/  @!P0 STG.E.U8 desc[UR36][R6.64+0x91], R35 ;  /* 0x0000912306008986 */ /* 0x0007e8000c101124 */
[----:B------:R3:W-:Y:S01]  /*7f30*/  @!P1 STG.E.U8 desc[UR36][R6.64+0x90], R3 ;  /* 0x0000900306009986 */ /* 0x0007e2000c101124 */
[----:B0-----:R-:W-:-:S02]  /*7f40*/  @!P4 IMAD R9, R36, R105, RZ ;  /* 0x000000692409c224 */ /* 0x001fc400078e02ff */
[-C--:B-1----:R-:W-:Y:S02]  /*7f50*/  @!P3 IMAD R11, R38, R105.reuse, RZ ;  /* 0x00000069260bb224 */ /* 0x082fe400078e02ff */
[-C--:B------:R-:W-:Y:S01]  /*7f60*/  @!P5 IMAD R37, R37, R105.reuse, RZ ;  /* 0x000000692525d224 */ /* 0x080fe200078e02ff */
[----:B------:R3:W-:Y:S01]  /*7f70*/  @!P4 STG.E.U8 desc[UR36][R4.64+0x98], R9 ;  /* 0x000098090400c986 */ /* 0x0007e2000c101124 */
[----:B------:R-:W-:-:S03]  /*7f80*/  @!P2 IMAD R39, R39, R105, RZ ;  /* 0x000000692727a224 */ /* 0x000fc600078e02ff */
[----:B------:R3:W-:Y:S04]  /*7f90*/  @!P5 STG.E.U8 desc[UR36][R4.64+0x99], R37 ;  /* 0x000099250400d986 */ /* 0x0007e8000c101124 */
[----:B------:R3:W-:Y:S04]  /*7fa0*/  @!P3 STG.E.U8 desc[UR36][R6.64+0x98], R11 ;  /* 0x0000980b0600b986 */ /* 0x0007e8000c101124 */
[----:B------:R3:W-:Y:S02]  /*7fb0*/  @!P2 STG.E.U8 desc[UR36][R6.64+0x99], R39 ;  /* 0x000099270600a986 */ /* 0x0007e4000c101124 */
.L_x_196:
[----:B------:R-:W-:Y:S05]  /*7fc0*/  BSYNC B0 ;  /* 0x0000000000007941 */ /* 0x000fea0003800000 */
.L_x_34:
[----:B------:R-:W-:Y:S01]  /*7fd0*/  ULDC UR4, c[0x0][0xc] ;  /* 0x0000030000047ab9 */ /* 0x000fe20000000800 */
[----:B------:R-:W-:Y:S01]  /*7fe0*/  ULDC UR5, c[0x0][0x10] ;  /* 0x0000040000057ab9 */ /* 0x000fe20000000800 */
[----:B---3--:R-:W3:Y:S01]  /*7ff0*/  LDC R3, c[0x0][0x14] ;  /* 0x00000500ff037b82 */ /* 0x008ee20000000800 */
[----:B------:R-:W-:Y:S01]  /*8000*/  UIMAD.WIDE.U32 UR4, UR4, UR5, URZ ;  /* 0x00000005040472a5 */ /* 0x000fe2000f8e003f */
[----:B------:R-:W-:Y:S02]  /*8010*/  IMAD.MOV.U32 R109, RZ, RZ, -0x1 ;  /* 0xffffffffff6d7424 */ /* 0x000fe400078e00ff */
[----:B------:R-:W-:-:S03]  /*8020*/  IMAD.MOV.U32 R104, RZ, RZ, -0x1 ;  /* 0xffffffffff687424 */ /* 0x000fc600078e00ff */
[----:B---3--:R-:W-:-:S04]  /*8030*/  IMAD.WIDE.U32 R16, R3, UR4, R16 ;  /* 0x0000000403107c25 */ /* 0x008fc8000f8e0010 */
[----:B------:R-:W-:Y:S01]  /*8040*/  IMAD R3, R3, UR5, RZ ;  /* 0x0000000503037c24 */ /* 0x000fe2000f8e02ff */
[----:B------:R-:W-:Y:S02]  /*8050*/  ULDC.64 UR4, c[0x0][0x650] ;  /* 0x0001940000047ab9 */ /* 0x000fe40000000a00 */
[----:B------:R-:W-:Y:S01]  /*8060*/  ISETP.GE.U32.AND P0, PT, R16, UR4, PT ;  /* 0x0000000410007c0c */ /* 0x000fe2000bf06070 */
[--C-:B------:R-:W-:Y:S01]  /*8070*/  IMAD.IADD R17, R17, 0x1, R3.reuse ;  /* 0x0000000111117824 */ /* 0x100fe200078e0203 */
[----:B------:R-:W-:-:S04]  /*8080*/  PRMT R3, RZ, 0x7610, R3 ;  /* 0x00007610ff037816 */ /* 0x000fc80000000003 */
[----:B------:R-:W-:-:S13]  /*8090*/  ISETP.GE.U32.AND.EX P0, PT, R17, UR5, PT, P0 ;  /* 0x0000000511007c0c */ /* 0x000fda000bf06100 */
[----:B------:R-:W-:Y:S05]  /*80a0*/  @P0 BRA `(.L_x_197) ;  /* 0x0000000400640947 */ /* 0x000fea0003800000 */
[----:B------:R-:W3:Y:S01]  /*80b0*/  S2R R12, SR_CTAID.X ;  /* 0x00000000000c7919 */ /* 0x000ee20000002500 */
[----:B------:R-:W0:Y:S01]  /*80c0*/  LDC.64 R10, c[0x0][0x628] ;  /* 0x00018a00ff0a7b82 */ /* 0x000e220000000a00 */
[----:B------:R-:W-:Y:S01]  /*80d0*/  ULDC UR4, c[0x0][0x150] ;  /* 0x0000540000047ab9 */ /* 0x000fe20000000800 */
[----:B------:R-:W-:Y:S01]  /*80e0*/  IMAD.MOV.U32 R8, RZ, RZ, R16 ;  /* 0x000000ffff087224 */ /* 0x000fe200078e0010 */
[----:B------:R-:W0:Y:S01]  /*80f0*/  S2R R24, SR_CTAID.Y ;  /* 0x0000000000187919 */ /* 0x000e220000002600 */
[----:B------:R-:W-:-:S04]  /*8100*/  IMAD.MOV.U32 R9, RZ, RZ, R17 ;  /* 0x000000ffff097224 */ /* 0x000fc800078e0011 */
[----:B------:R-:W1:Y:S08]  /*8110*/  LDC R21, c[0x0][0x144] ;  /* 0x00005100ff157b82 */ /* 0x000e700000000800 */
[----:B------:R-:W1:Y:S08]  /*8120*/  LDC R0, c[0x0][0x630] ;  /* 0x00018c00ff007b82 */ /* 0x000e700000000800 */
[----:B------:R-:W1:Y:S01]  /*8130*/  LDC.64 R14, c[0x0][0x620] ;  /* 0x00018800ff0e7b82 */ /* 0x000e620000000a00 */
[----:B0-----:R-:W-:-:S04]  /*8140*/  ISETP.NE.U32.AND P0, PT, R10, RZ, PT ;  /* 0x000000ff0a00720c */ /* 0x001fc80003f05070 */
[----:B------:R-:W-:Y:S02]  /*8150*/  ISETP.NE.AND.EX P0, PT, R11, RZ, PT, P0 ;  /* 0x000000ff0b00720c */ /* 0x000fe40003f05300 */
[----:B---3--:R-:W-:-:S05]  /*8160*/  I2FP.F32.U32 R3, R12 ;  /* 0x0000000c00037245 */ /* 0x008fca0000201000 */
[----:B------:R-:W-:-:S04]  /*8170*/  FMUL R3, R3, UR4 ;  /* 0x0000000403037c20 */ /* 0x000fc80008400000 */
[----:B------:R0:W3:Y:S02]  /*8180*/  F2I.U32.TRUNC.NTZ R20, R3 ;  /* 0x0000000300147305 */ /* 0x0000e4000020f000 */
[----:B------:R-:W-:Y:S05]  /*8190*/  @!P0 BRA `(.L_x_198) ;  /* 0x0000000000288947 */ /* 0x000fea0003800000 */
[----:B0-----:R-:W0:Y:S02]  /*81a0*/  LDC R3, c[0x0][0x634] ;  /* 0x00018d00ff037b82 */ /* 0x001e240000000800 */
[----:B0-----:R-:W-:-:S05]  /*81b0*/  IADD3 R3, P0, R16, R3, RZ ;  /* 0x0000000310037210 */ /* 0x001fca0007f1e0ff */
[----:B------:R-:W-:-:S04]  /*81c0*/  IMAD.X R13, RZ, RZ, R17, P0 ;  /* 0x000000ffff0d7224 */ /* 0x000fc800000e0611 */
[----:B------:R-:W-:-:S04]  /*81d0*/  IMAD.WIDE.U32 R4, R13, R10, RZ ;  /* 0x0000000a0d047225 */ /* 0x000fc800078e00ff */
[----:B-1--4-:R-:W-:-:S04]  /*81e0*/  IMAD.WIDE.U32 R6, P0, R3, R11, R4 ;  /* 0x0000000b03067225 */ /* 0x012fc80007800004 */
[----:B------:R-:W-:-:S04]  /*81f0*/  IMAD.WIDE.U32 R4, R3, R10, RZ ;  /* 0x0000000a03047225 */ /* 0x000fc800078e00ff */
[----:B------:R-:W-:Y:S01]  /*8200*/  IMAD.X R9, RZ, RZ, RZ, P0 ;  /* 0x000000ffff097224 */ /* 0x000fe200000e06ff */
[----:B------:R-:W-:Y:S01]  /*8210*/  IADD3 RZ, P0, R5, R6, RZ ;  /* 0x0000000605ff7210 */ /* 0x000fe20007f1e0ff */
[----:B------:R-:W-:-:S04]  /*8220*/  IMAD.MOV.U32 R8, RZ, RZ, R7 ;  /* 0x000000ffff087224 */ /* 0x000fc800078e0007 */
[----:B------:R-:W-:-:S08]  /*8230*/  IMAD.WIDE.U32.X R8, R13, R11, R8, P0 ;  /* 0x0000000b0d087225 */ /* 0x000fd000000e0408 */
.L_x_198:
[----:B------:R-:W2:Y:S01]  /*8240*/  LDC.64 R28, c[0x0][0x640] ;  /* 0x00019000ff1c7b82 */ /* 0x000ea20000000a00 */
[-CC-:B-1----:R-:W-:Y:S01]  /*8250*/  SHF.R.U64 R104, R8, R0.reuse, R9.reuse ;  /* 0x0000000008687219 */ /* 0x182fe20000001209 */
[----:B---3--:R-:W-:Y:S01]  /*8260*/  IMAD.MOV R20, RZ, RZ, -R20 ;  /* 0x000000ffff147224 */ /* 0x008fe200078e0a14 */
[----:B------:R-:W-:Y:S01]  /*8270*/  SHF.R.U32.HI R0, RZ, R0, R9 ;  /* 0x00000000ff007219 */ /* 0x000fe20000011609 */
[----:B------:R-:W-:Y:S01]  /*8280*/  ULDC UR4, c[0x0][0x154] ;  /* 0x0000550000047ab9 */ /* 0x000fe20000000800 */
[----:B0-----:R-:W-:Y:S01]  /*8290*/  IADD3 R3, P0, RZ, -R104, RZ ;  /* 0x80000068ff037210 */ /* 0x001fe20007f1e0ff */
[----:B------:R-:W-:Y:S02]  /*82a0*/  IMAD R21, R21, R20, R12 ;  /* 0x0000001415157224 */ /* 0x000fe400078e020c */
[----:B----4-:R-:W0:Y:S01]  /*82b0*/  LDC R6, c[0x0][0x618] ;  /* 0x00018600ff067b82 */ /* 0x010e220000000800 */
[----:B------:R-:W-:Y:S02]  /*82c0*/  IMAD.MOV.U32 R7, RZ, RZ, 0x1 ;  /* 0x00000001ff077424 */ /* 0x000fe400078e00ff */
[----:B------:R-:W-:-:S04]  /*82d0*/  IMAD.X R5, RZ, RZ, ~R0, P0 ;  /* 0x000000ffff057224 */ /* 0x000fc800000e0e00 */
[-C--:B------:R-:W-:Y:S01]  /*82e0*/  IMAD R0, R5, R14.reuse, RZ ;  /* 0x0000000e05007224 */ /* 0x080fe200078e02ff */
[----:B------:R-:W1:Y:S01]  /*82f0*/  LDC R8, c[0x0][0x608] ;  /* 0x00018200ff087b82 */ /* 0x000e620000000800 */
[----:B------:R-:W-:-:S04]  /*8300*/  IMAD.WIDE.U32 R4, R3, R14, R16 ;  /* 0x0000000e03047225 */ /* 0x000fc800078e0010 */
[----:B------:R-:W-:Y:S01]  /*8310*/  IMAD R3, R3, R15, R0 ;  /* 0x0000000f03037224 */ /* 0x000fe200078e0200 */
[----:B------:R-:W-:Y:S02]  /*8320*/  I2FP.F32.U32 R0, R24 ;  /* 0x0000001800007245 */ /* 0x000fe40000201000 */
[----:B------:R-:W3:Y:S01]  /*8330*/  LDC R26, c[0x0][0x658] ;  /* 0x00019600ff1a7b82 */ /* 0x000ee20000000800 */
[----:B------:R-:W-:Y:S01]  /*8340*/  IMAD.IADD R3, R5, 0x1, R3 ;  /* 0x0000000105037824 */ /* 0x000fe200078e0203 */
[----:B--2---:R-:W-:Y:S01]  /*8350*/  ISETP.NE.U32.AND P0, PT, R28, RZ, PT ;  /* 0x000000ff1c00720c */ /* 0x004fe20003f05070 */
[----:B------:R-:W-:Y:S01]  /*8360*/  FMUL R0, R0, UR4 ;  /* 0x0000000400007c20 */ /* 0x000fe20008400000 */
[----:B------:R-:W-:Y:S02]  /*8370*/  IMAD.MOV.U32 R5, RZ, RZ, -0x1 ;  /* 0xffffffffff057424 */ /* 0x000fe400078e00ff */
[----:B------:R-:W-:Y:S01]  /*8380*/  ISETP.NE.AND.EX P0, PT, R29, RZ, PT, P0 ;  /* 0x000000ff1d00720c */ /* 0x000fe20003f05300 */
[----:B------:R2:W4:Y:S01]  /*8390*/  F2I.U32.TRUNC.NTZ R13, R0 ;  /* 0x00000000000d7305 */ /* 0x000522000020f000 */
[----:B------:R-:W2:Y:S01]  /*83a0*/  LDC R15, c[0x0][0x148] ;  /* 0x00005200ff0f7b82 */ /* 0x000ea20000000800 */
[----:B0-----:R-:W-:-:S02]  /*83b0*/  SHF.R.U64 R12, R4, R6, R3 ;  /* 0x00000006040c7219 */ /* 0x001fc40000001203 */
[----:B------:R-:W-:-:S05]  /*83c0*/  SHF.R.U32.HI R3, RZ, R6, R3 ;  /* 0x00000006ff037219 */ /* 0x000fca0000011603 */
[----:B------:R-:W0:Y:S01]  /*83d0*/  LDC R20, c[0x0][0x600] ;  /* 0x00018000ff147b82 */ /* 0x000e220000000800 */
[-CC-:B-1----:R-:W-:Y:S02]  /*83e0*/  SHF.R.U64 R10, R12, R8.reuse, R3.reuse ;  /* 0x000000080c0a7219 */ /* 0x182fe40000001203 */
[----:B------:R-:W-:-:S05]  /*83f0*/  SHF.R.U32.HI R3, RZ, R8, R3 ;  /* 0x00000008ff037219 */ /* 0x000fca0000011603 */
[----:B------:R-:W1:Y:S01]  /*8400*/  LDC R27, c[0x0][0x648] ;  /* 0x00019200ff1b7b82 */ /* 0x000e620000000800 */
[-C--:B---3--:R-:W-:Y:S02]  /*8410*/  SHF.L.U32 R4, R5, R26.reuse, RZ ;  /* 0x0000001a05047219 */ /* 0x088fe400000006ff */
[-CC-:B------:R-:W-:Y:S02]  /*8420*/  SHF.R.U64 R14, R10, R26.reuse, R3.reuse ;  /* 0x0000001a0a0e7219 */ /* 0x180fe40000001203 */
[----:B------:R-:W-:Y:S02]  /*8430*/  SHF.R.U32.HI R5, RZ, R26, R3 ;  /* 0x0000001aff057219 */ /* 0x000fe40000011603 */
[----:B------:R-:W-:Y:S01]  /*8440*/  LOP3.LUT R25, RZ, R4, RZ, 0x33, !PT ;  /* 0x00000004ff197212 */ /* 0x000fe200078e33ff */
[----:B------:R-:W3:Y:S01]  /*8450*/  LDC R30, c[0x0][0x638] ;  /* 0x00018e00ff1e7b82 */ /* 0x000ee20000000800 */
[----:B------:R-:W-:Y:S01]  /*8460*/  SHF.L.U32 R26, R7, R26, RZ ;  /* 0x0000001a071a7219 */ /* 0x000fe200000006ff */
[----:B------:R-:W-:-:S06]  /*8470*/  IMAD.MOV.U32 R4, RZ, RZ, R14 ;  /* 0x000000ffff047224 */ /* 0x000fcc00078e000e */
[----:B------:R-:W0:Y:S01]  /*8480*/  LDC R31, c[0x0][0x610] ;  /* 0x00018400ff1f7b82 */ /* 0x000e220000000800 */
[----:B----4-:R-:W-:Y:S05]  /*8490*/  @!P0 BRA `(.L_x_199) ;  /* 0x0000000000288947 */ /* 0x010fea0003800000 */
        /* <DEDUP_REMOVED lines=10> */
.L_x_199:
[----:B------:R-:W-:Y:S01]  /*8540*/  ISETP.NE.AND P0, PT, R2, 0x1, PT ;  /* 0x000000010200780c */ /* 0x000fe20003f05270 */
[----:B0-----:R-:W-:Y:S01]  /*8550*/  VIADD R7, R20, 0xffffffff ;  /* 0xffffffff14077836 */ /* 0x001fe20000000000 */
[----:B-12---:R-:W-:Y:S01]  /*8560*/  SHF.R.U64 R0, R4, R27, R5 ;  /* 0x0000001b04007219 */ /* 0x006fe20000001205 */
[----:B------:R-:W-:Y:S01]  /*8570*/  IMAD.MOV R13, RZ, RZ, -R13 ;  /* 0x000000ffff0d7224 */ /* 0x000fe200078e0a0d */
[----:B------:R-:W-:Y:S01]  /*8580*/  LOP3.LUT R5, R10, R25, RZ, 0xc0, !PT ;  /* 0x000000190a057212 */ /* 0x000fe200078ec0ff */
[----:B------:R-:W-:Y:S01]  /*8590*/  IMAD.MOV.U32 R4, RZ, RZ, 0x1 ;  /* 0x00000001ff047424 */ /* 0x000fe200078e00ff */
[----:B------:R-:W-:Y:S01]  /*85a0*/  LOP3.LUT R12, R12, R7, RZ, 0xc0, !PT ;  /* 0x000000070c0c7212 */ /* 0x000fe200078ec0ff */
[----:B------:R-:W-:Y:S02]  /*85b0*/  IMAD.MOV R3, RZ, RZ, -R0 ;  /* 0x000000ffff037224 */ /* 0x000fe400078e0a00 */
[----:B------:R-:W-:Y:S02]  /*85c0*/  IMAD R0, R26, R0, R5 ;  /* 0x000000001a007224 */ /* 0x000fe400078e0205 */
[----:B---3--:R-:W-:-:S02]  /*85d0*/  IMAD R3, R3, R30, R14 ;  /* 0x0000001e03037224 */ /* 0x008fc400078e020e */
[----:B------:R-:W-:Y:S02]  /*85e0*/  @P0 IMAD R21, R15, R13, R24 ;  /* 0x0000000d0f150224 */ /* 0x000fe400078e0218 */
[----:B------:R-:W-:Y:S01]  /*85f0*/  IMAD R5, R3, R20, R12 ;  /* 0x0000001403057224 */ /* 0x000fe200078e020c */
[----:B------:R-:W-:Y:S01]  /*8600*/  PRMT R3, R4, 0x7610, R3 ;  /* 0x0000761004037816 */ /* 0x000fe20000000003 */
[----:B------:R-:W-:-:S05]  /*8610*/  IMAD R0, R0, R31, R21 ;  /* 0x0000001f00007224 */ /* 0x000fca00078e0215 */
[----:B------:R-:W-:Y:S02]  /*8620*/  SEL R109, R5, R0, !P0 ;  /* 0x00000000056d7207 */ /* 0x000fe40004000000 */
[----:B------:R-:W-:-:S07]  /*8630*/  SEL R0, R0, R5, !P0 ;  /* 0x0000000500007207 */ /* 0x000fce0004000000 */
.L_x_197:
[----:B------:R-:W-:Y:S01]  /*8640*/  LOP3.LUT P0, RZ, R3, 0xff, RZ, 0xc0, !PT ;  /* 0x000000ff03ff7812 */ /* 0x000fe2000780c0ff */
[----:B------:R-:W-:-:S12]  /*8650*/  IMAD.MOV.U32 R108, RZ, RZ, R0 ;  /* 0x000000ffff6c7224 */ /* 0x000fd800078e0000 */
[----:B------:R-:W-:Y:S05]  /*8660*/  @P0 BRA `(.L_x_200) ;  /* 0xffffff8800d40947 */ /* 0x000fea000383ffff */
[----:B------:R-:W-:Y:S05]  /*8670*/  EXIT ;  /* 0x000000000000794d */ /* 0x000fea0003800000 */
.L_x_7:
[----:B0-----:R-:W-:Y:S01]  /*8680*/  ULDC.64 UR4, c[0x0][0x650] ;  /* 0x0001940000047ab9 */ /* 0x001fe20000000a00 */
        /* <DEDUP_REMOVED lines=25> */
.L_x_202:
[----:B------:R-:W0:Y:S01]  /*8820*/  LDC.64 R28, c[0x0][0x640] ;  /* 0x00019000ff1c7b82 */ /* 0x000e220000000a00 */
[-CC-:B------:R-:W-:Y:S01]  /*8830*/  SHF.R.U64 R22, R12, R6.reuse, R13.reuse ;  /* 0x000000060c167219 */ /* 0x180fe2000000120d */
[----:B------:R-:W-:Y:S01]  /*8840*/  IMAD.MOV.U32 R30, RZ, RZ, 0x1 ;  /* 0x00000001ff1e7424 */ /* 0x000fe200078e00ff */
[----:B------:R-:W-:Y:S02]  /*8850*/  SHF.R.U32.HI R6, RZ, R6, R13 ;  /* 0x00000006ff067219 */ /* 0x000fe4000001160d */
        /* <DEDUP_REMOVED lines=8> */
[----:B------:R-:W-:Y:S01]  /*88e0*/  IMAD.IADD R9, R9, 0x1, R11 ;  /* 0x0000000109097824 */ /* 0x000fe200078e020b */
[----:B0-----:R-:W-:-:S04]  /*88f0*/  ISETP.NE.U32.AND P0, PT, R28, RZ, PT ;  /* 0x000000ff1c00720c */ /* 0x001fc80003f05070 */
[----:B------:R-:W-:Y:S02]  /*8900*/  ISETP.NE.AND.EX P0, PT, R29, RZ, PT, P0 ;  /* 0x000000ff1d00720c */ /* 0x000fe40003f05300 */
[----:B------:R-:W0:Y:S01]  /*8910*/  LDC R20, c[0x0][0x600] ;  /* 0x00018000ff147b82 */ /* 0x000e220000000800 */
[-CC-:B-1----:R-:W-:Y:S01]  /*8920*/  SHF.R.U64 R14, R8, R10.reuse, R9.reuse ;  /* 0x0000000a080e7219 */ /* 0x182fe20000001209 */
[----:B------:R-:W-:Y:S01]  /*8930*/  IMAD.MOV.U32 R8, RZ, RZ, -0x1 ;  /* 0xffffffffff087424 */ /* 0x000fe200078e00ff */
[----:B------:R-:W-:-:S05]  /*8940*/  SHF.R.U32.HI R9, RZ, R10, R9 ;  /* 0x0000000aff097219 */ /* 0x000fca0000011609 */
[----:B------:R-:W1:Y:S01]  /*8950*/  LDC R26, c[0x0][0x648] ;  /* 0x00019200ff1a7b82 */ /* 0x000e620000000800 */
[-CC-:B--2---:R-:W-:Y:S02]  /*8960*/  SHF.R.U64 R21, R14, R12.reuse, R9.reuse ;  /* 0x0000000c0e157219 */ /* 0x184fe40000001209 */
[----:B------:R-:W-:-:S05]  /*8970*/  SHF.R.U32.HI R6, RZ, R12, R9 ;  /* 0x0000000cff067219 */ /* 0x000fca0000011609 */
[----:B------:R-:W2:Y:S01]  /*8980*/  LDC R27, c[0x0][0x638] ;  /* 0x00018e00ff1b7b82 */ /* 0x000ea20000000800 */
[-C--:B---3--:R-:W-:Y:S02]  /*8990*/  SHF.L.U32 R8, R8, R25.reuse, RZ ;  /* 0x0000001908087219 */ /* 0x088fe400000006ff */
[-CC-:B------:R-:W-:Y:S02]  /*89a0*/  SHF.R.U64 R23, R21, R25.reuse, R6.reuse ;  /* 0x0000001915177219 */ /* 0x180fe40000001206 */
[----:B------:R-:W-:Y:S02]  /*89b0*/  LOP3.LUT R32, RZ, R8, RZ, 0x33, !PT ;  /* 0x00000008ff207212 */ /* 0x000fe400078e33ff */
[----:B------:R-:W-:Y:S01]  /*89c0*/  SHF.R.U32.HI R9, RZ, R25, R6 ;  /* 0x00000019ff097219 */ /* 0x000fe20000011606 */
[----:B------:R-:W3:Y:S01]  /*89d0*/  LDC R31, c[0x0][0x610] ;  /* 0x00018400ff1f7b82 */ /* 0x000ee20000000800 */
[----:B------:R-:W-:Y:S01]  /*89e0*/  IMAD.MOV.U32 R8, RZ, RZ, R23 ;  /* 0x000000ffff087224 */ /* 0x000fe200078e0017 */
[----:B------:R-:W-:Y:S06]  /*89f0*/  @!P0 BRA `(.L_x_203) ;  /* 0x0000000000288947 */ /* 0x000fec0003800000 */
        /* <DEDUP_REMOVED lines=10> */
.L_x_203:
[----:B------:R-:W-:Y:S02]  /*8aa0*/  ISETP.NE.AND P0, PT, R2, 0x1, PT ;  /* 0x000000010200780c */ /* 0x000fe40003f05270 */
[----:B-1----:R-:W-:Y:S01]  /*8ab0*/  SHF.R.U64 R6, R8, R26, R9 ;  /* 0x0000001a08067219 */ /* 0x002fe20000001209 */
[----:B0-----:R-:W-:Y:S01]  /*8ac0*/  VIADD R9, R20, 0xffffffff ;  /* 0xffffffff14097836 */ /* 0x001fe20000000000 */
[----:B------:R-:W-:Y:S02]  /*8ad0*/  SHF.L.U32 R30, R30, R25, RZ ;  /* 0x000000191e1e7219 */ /* 0x000fe400000006ff */
[----:B------:R-:W-:Y:S01]  /*8ae0*/  LOP3.LUT R5, R21, R32, RZ, 0xc0, !PT ;  /* 0x0000002015057212 */ /* 0x000fe200078ec0ff */
[----:B------:R-:W-:-:S04]  /*8af0*/  IMAD.MOV R8, RZ, RZ, -R6 ;  /* 0x000000ffff087224 */ /* 0x000fc800078e0a06 */
[----:B------:R-:W-:Y:S01]  /*8b00*/  IMAD R6, R30, R6, R5 ;  /* 0x000000061e067224 */ /* 0x000fe200078e0205 */
[----:B------:R-:W-:Y:S01]  /*8b10*/  LOP3.LUT R5, R14, R9, RZ, 0xc0, !PT ;  /* 0x000000090e057212 */ /* 0x000fe200078ec0ff */
[----:B------:R-:W-:Y:S02]  /*8b20*/  @P0 IMAD R3, R7, R24, R4 ;  /* 0x0000001807030224 */ /* 0x000fe400078e0204 */
[----:B--2---:R-:W-:Y:S02]  /*8b30*/  IMAD R4, R8, R27, R23 ;  /* 0x0000001b08047224 */ /* 0x004fe400078e0217 */
[----:B---3--:R-:W-:Y:S02]  /*8b40*/  IMAD R3, R6, R31, R3 ;  /* 0x0000001f06037224 */ /* 0x008fe400078e0203 */
[----:B------:R-:W-:Y:S02]  /*8b50*/  IMAD R4, R4, R20, R5 ;  /* 0x0000001404047224 */ /* 0x000fe400078e0205 */
[----:B------:R-:W-:-:S02]  /*8b60*/  IMAD.MOV.U32 R8, RZ, RZ, 0x1 ;  /* 0x00000001ff087424 */ /* 0x000fc400078e00ff */
[----:B------:R-:W-:Y:S01]  /*8b70*/  IMAD.MOV.U32 R6, RZ, RZ, R22 ;  /* 0x000000ffff067224 */ /* 0x000fe200078e0016 */
[----:B------:R-:W-:Y:S02]  /*8b80*/  SEL R20, R4, R3, !P0 ;  /* 0x0000000304147207 */ /* 0x000fe40004000000 */
[----:B------:R-:W-:-:S07]  /*8b90*/  SEL R21, R3, R4, !P0 ;  /* 0x0000000403157207 */ /* 0x000fce0004000000 */
.L_x_201:
[----:B------:R-:W-:-:S08]  /*8ba0*/  NOP ;  /* 0x0000000000007918 */ /* 0x000fd00000000000 */
[----:B------:R-:W0:-:S00]  /*8bb0*/  USETMAXREG.DEALLOC.CTAPOOL 0x28 ;  /* 0x00000028000079c8 */ /* 0x000e0000080e0500 */
[----:B0-----:R-:W-:-:S13]  /*8bc0*/  ISETP.NE.AND P0, PT, R0, RZ, PT ;  /* 0x000000ff0000720c */ /* 0x001fda0003f05270 */
[----:B------:R-:W-:Y:S05]  /*8bd0*/  @P0 EXIT ;  /* 0x000000000000094d */ /* 0x000fea0003800000 */
[----:B------:R-:W-:Y:S01]  /*8be0*/  LOP3.LUT P0, RZ, R8, 0xff, RZ, 0xc0, !PT ;  /* 0x000000ff08ff7812 */ /* 0x000fe2000780c0ff */
[----:B------:R-:W-:Y:S02]  /*8bf0*/  IMAD.MOV.U32 R0, RZ, RZ, 0x1 ;  /* 0x00000001ff007424 */ /* 0x000fe400078e00ff */
[----:B------:R-:W-:-:S10]  /*8c00*/  IMAD.MOV.U32 R3, RZ, RZ, RZ ;  /* 0x000000ffff037224 */ /* 0x000fd400078e00ff */
[----:B------:R-:W-:Y:S05]  /*8c10*/  @!P0 BRA `(.L_x_204) ;  /* 0x0000000c00748947 */ /* 0x000fea0003800000 */
[----:B------:R-:W0:Y:S01]  /*8c20*/  LDC R0, c[0x0][0x28c] ;  /* 0x0000a300ff007b82 */ /* 0x000e220000000800 */
[----:B------:R-:W1:Y:S01]  /*8c30*/  S2R R9, SR_CgaCtaId ;  /* 0x0000000000097919 */ /* 0x000e620000008800 */
[----:B------:R-:W-:Y:S01]  /*8c40*/  ULDC UR5, c[0x0][0x658] ;  /* 0x0001960000057ab9 */ /* 0x000fe20000000800 */
[----:B------:R-:W-:Y:S01]  /*8c50*/  UMOV UR7, 0xffffffff ;  /* 0xffffffff00077882 */ /* 0x000fe20000000000 */
[----:B------:R-:W-:Y:S01]  /*8c60*/  ULDC UR6, c[0x0][0xc] ;  /* 0x0000030000067ab9 */ /* 0x000fe20000000800 */
[----:B------:R-:W-:Y:S01]  /*8c70*/  USHF.L.U32 UR9, UR7, UR5, URZ ;  /* 0x0000000507097299 */ /* 0x000fe2000800063f */
[----:B------:R-:W-:Y:S01]  /*8c80*/  IMAD.MOV.U32 R12, RZ, RZ, 0x2800 ;  /* 0x00002800ff0c7424 */ /* 0x000fe200078e00ff */
[----:B------:R-:W-:Y:S01]  /*8c90*/  UMOV UR8, 0x1 ;  /* 0x0000000100087882 */ /* 0x000fe20000000000 */
[----:B------:R-:W-:Y:S01]  /*8ca0*/  ULDC UR7, c[0x0][0x10] ;  /* 0x0000040000077ab9 */ /* 0x000fe20000000800 */
[----:B------:R-:W-:Y:S01]  /*8cb0*/  USHF.L.U32 UR5, UR8, UR5, URZ ;  /* 0x0000000508057299 */ /* 0x000fe2000800063f */
[----:B------:R-:W-:Y:S01]  /*8cc0*/  BSSY B0, `(.L_x_204) ;  /* 0x00000d2000007945 */ /* 0x000fe20003800000 */
[----:B------:R-:W-:Y:S01]  /*8cd0*/  UIMAD.WIDE.U32 UR6, UR6, UR7, URZ ;  /* 0x00000007060672a5 */ /* 0x000fe2000f8e003f */
[----:B------:R-:W-:Y:S01]  /*8ce0*/  IMAD.MOV.U32 R11, RZ, RZ, 0x1 ;  /* 0x00000001ff0b7424 */ /* 0x000fe200078e00ff */
[----:B------:R-:W-:Y:S01]  /*8cf0*/  ULDC UR8, c[0x0][0x14] ;  /* 0x0000050000087ab9 */ /* 0x000fe20000000800 */
[----:B------:R-:W-:Y:S01]  /*8d00*/  LOP3.LUT R8, R19, 0x2, RZ, 0xfc, !PT ;  /* 0x0000000213087812 */ /* 0x000fe200078efcff */
[----:B------:R-:W-:-:S02]  /*8d10*/  UIMAD.WIDE.U32 UR30, UR6, UR8, URZ ;  /* 0x00000008061e72a5 */ /* 0x000fc4000f8e003f */
[----:B------:R-:W-:Y:S01]  /*8d20*/  UIMAD UR7, UR7, UR8, URZ ;  /* 0x00000008070772a4 */ /* 0x000fe2000f8e023f */
[----:B------:R-:W-:Y:S01]  /*8d30*/  ULDC UR4, c[0x0][0x600] ;  /* 0x0001800000047ab9 */ /* 0x000fe20000000800 */
[----:B------:R-:W-:Y:S02]  /*8d40*/  ULOP3.LUT UR6, URZ, UR9, URZ, 0x33, !UPT ;  /* 0x000000093f067292 */ /* 0x000fe4000f8e333f */
[----:B------:R-:W-:Y:S01]  /*8d50*/  UIADD3 UR4, UR4, -0x1, URZ ;  /* 0xffffffff04047890 */ /* 0x000fe2000fffe03f */
[----:B0-----:R-:W-:Y:S01]  /*8d60*/  VIADD R0, R0, 0xff ;  /* 0x000000ff00007836 */ /* 0x001fe20000000000 */
[----:B------:R-:W-:Y:S01]  /*8d70*/  UIADD3 UR7, UR31, UR7, URZ ;  /* 0x000000071f077290 */ /* 0x000fe2000fffe03f */
[----:B------:R-:W-:-:S03]  /*8d80*/  ULDC.64 UR38, c[0x0][0x198] ;  /* 0x0000660000267ab9 */ /* 0x000fc60000000a00 */
[----:B------:R-:W-:-:S04]  /*8d90*/  SHF.R.S32.HI R3, RZ, 0x1f, R0 ;  /* 0x0000001fff037819 */ /* 0x000fc80000011400 */
[----:B------:R-:W-:Y:S01]  /*8da0*/  LEA.HI R3, R3, R0, RZ, 0x8 ;  /* 0x0000000003037211 */ /* 0x000fe200078f40ff */
[----:B------:R-:W-:Y:S01]  /*8db0*/  IMAD.MOV.U32 R0, RZ, RZ, 0x1 ;  /* 0x00000001ff007424 */ /* 0x000fe200078e00ff */
[----:B-1----:R-:W-:Y:S02]  /*8dc0*/  LOP3.LUT R9, R9, 0x1, RZ, 0xc0, !PT ;  /* 0x0000000109097812 */ /* 0x002fe400078ec0ff */
[----:B------:R-:W-:Y:S01]  /*8dd0*/  SHF.R.S32.HI R10, RZ, 0x8, R3 ;  /* 0x00000008ff0a7819 */ /* 0x000fe20000011403 */
[----:B------:R-:W-:Y:S02]  /*8de0*/  IMAD.MOV.U32 R3, RZ, RZ, RZ ;  /* 0x000000ffff037224 */ /* 0x000fe400078e00ff */
[----:B------:R-:W-:Y:S02]  /*8df0*/  IMAD R12, R9, R12, 0x18100 ;  /* 0x00018100090c7424 */ /* 0x000fe400078e020c */
[----:B------:R-:W-:-:S07]  /*8e00*/  VIADD R13, R10, 0x1 ;  /* 0x000000010a0d7836 */ /* 0x000fce0000000000 */
.L_x_215:
[----:B------:R-:W-:-:S03]  /*8e10*/  UMOV UR8, 0xffffffff ;  /* 0xffffffff00087882 */ /* 0x000fc60000000000 */
[----:B------:R-:W-:Y:S05]  /*8e20*/  BRA.DIV UR8, `(.L_x_205) ;  /* 0x0000000e08b47947 */ /* 0x000fea000b800000 */
[----:B------:R-:W-:-:S13]  /*8e30*/  ELECT P6, URZ, PT ;  /* 0x00000000003f782f */ /* 0x000fda00038c0000 */
.L_x_225:
[----:B------:R-:W0:Y:S01]  /*8e40*/  LDC R4, c[0x0][0x28c] ;  /* 0x0000a300ff047b82 */ /* 0x000e220000000800 */
[----:B------:R-:W-:Y:S01]  /*8e50*/  BSSY B1, `(.L_x_206) ;  /* 0x0000045000017945 */ /* 0x000fe20003800000 */
[----:B0-----:R-:W-:-:S13]  /*8e60*/  ISETP.LT.OR P6, PT, R4, 0x1, !P6 ;  /* 0x000000010400780c */ /* 0x001fda00077c1670 */
[----:B------:R-:W-:Y:S05]  /*8e70*/  @P6 BRA `(.L_x_207) ;  /* 0x0000000400086947 */ /* 0x000fea0003800000 */
[----:B------:R-:W-:Y:S02]  /*8e80*/  IMAD R20, R20, 0x2, R9 ;  /* 0x0000000214147824 */ /* 0x000fe400078e0209 */
[----:B------:R-:W-:Y:S02]  /*8e90*/  IMAD.SHL.U32 R21, R21, 0x80, RZ ;  /* 0x0000008015157824 */ /* 0x000fe400078e00ff */
[----:B------:R-:W-:Y:S02]  /*8ea0*/  IMAD.MOV.U32 R24, RZ, RZ, RZ ;  /* 0x000000ffff187224 */ /* 0x000fe400078e00ff */
[----:B------:R-:W-:Y:S02]  /*8eb0*/  IMAD.MOV.U32 R4, RZ, RZ, R13 ;  /* 0x000000ffff047224 */ /* 0x000fe400078e000d */
[----:B------:R-:W-:Y:S02]  /*8ec0*/  IMAD.MOV.U32 R5, RZ, RZ, R0 ;  /* 0x000000ffff057224 */ /* 0x000fe400078e0000 */
[----:B------:R-:W-:-:S02]  /*8ed0*/  IMAD.MOV.U32 R7, RZ, RZ, R3 ;  /* 0x000000ffff077224 */ /* 0x000fc400078e0003 */
[----:B------:R-:W-:-:S07]  /*8ee0*/  IMAD R20, R20, 0x50, RZ ;  /* 0x0000005014147824 */ /* 0x000fce00078e02ff */
.L_x_210:
[----:B------:R-:W0:Y:S01]  /*8ef0*/  S2R R15, SR_CgaCtaId ;  /* 0x00000000000f7919 */ /* 0x000e220000008800 */
[----:B------:R-:W-:Y:S02]  /*8f00*/  MOV R14, 0x400 ;  /* 0x00000400000e7802 */ /* 0x000fe40000000f00 */
[----:B------:R-:W-:Y:S02]  /*8f10*/  LOP3.LUT P1, RZ, R18, 0x7f, RZ, 0xc0, !PT ;  /* 0x0000007f12ff7812 */ /* 0x000fe4000782c0ff */
[----:B0-----:R-:W-:Y:S02]  /*8f20*/  LEA R22, R15, R14, 0x18 ;  /* 0x0000000e0f167211 */ /* 0x001fe400078ec0ff */
[----:B------:R-:W-:-:S09]  /*8f30*/  SHF.L.U32 R14, R5, 0x1f, RZ ;  /* 0x0000001f050e7819 */ /* 0x000fd200000006ff */
[----:B------:R-:W0:Y:S01]  /*8f40*/  @!P1 LDC R15, c[0x0][0x500] ;  /* 0x00014000ff0f9b82 */ /* 0x000e220000000800 */
[----:B------:R-:W-:-:S04]  /*8f50*/  IMAD R23, R7, 0x8, R22 ;  /* 0x0000000807177824 */ /* 0x000fc800078e0216 */
[----:B------:R-:W1:Y:S02]  /*8f60*/  SYNCS.PHASECHK.TRANS64.TRYWAIT P0, [R23+URZ+0x18], R14 ;  /* 0x0000180e170075a7 */ /* 0x000e64000800017f */
[----:B-1----:R-:W-:Y:S05]  /*8f70*/  @!P0 BRA `(.L_x_208) ;  /* 0x0000000c00808947 */ /* 0x002fea0003800000 */
.L_x_226:
[----:B-1----:R-:W-:Y:S01]  /*8f80*/  PRMT R14, R8, 0x9910, RZ ;  /* 0x00009910080e7816 */ /* 0x002fe200000000ff */
[----:B0-----:R0:W-:Y:S03]  /*8f90*/  @!P1 SYNCS.ARRIVE.TRANS64 RZ, [R23+URZ], R15 ;  /* 0x0000000f17ff99a7 */ /* 0x0011e6000800003f */
[----:B------:R-:W-:-:S13]  /*8fa0*/  ISETP.NE.AND P0, PT, R14, 0x2, PT ;  /* 0x000000020e00780c */ /* 0x000fda0003f05270 */
[----:B0-----:R-:W-:Y:S05]  /*8fb0*/  @P0 BRA `(.L_x_209) ;  /* 0x0000000000040947 */ /* 0x001fea0003800000 */
[----:B------:R-:W-:Y:S01]  /*8fc0*/  BPT.TRAP 0x1 ;  /* 0x000000040000795c */ /* 0x000fe20000300000 */
.L_x_209:
[----:B------:R-:W-:Y:S01]  /*8fd0*/  R2UR UR8, R22 ;  /* 0x00000000160872ca */ /* 0x000fe200000e0000 */
[C---:B------:R-:W-:Y:S01]  /*8fe0*/  IMAD R14, R7.reuse, 0xa000, R12 ;  /* 0x0000a000070e7824 */ /* 0x040fe200078e020c */
[----:B------:R-:W-:Y:S01]  /*8ff0*/  R2UR UR26, R24 ;  /* 0x00000000181a72ca */ /* 0x000fe200000e0000 */
[----:B------:R-:W-:Y:S01]  /*9000*/  IMAD R22, R7, 0x8000, R22 ;  /* 0x0000800007167824 */ /* 0x000fe200078e0216 */
[----:B------:R-:W-:Y:S01]  /*9010*/  R2UR UR25, R23 ;  /* 0x00000000171972ca */ /* 0x000fe200000e0000 */
[----:B------:R-:W-:Y:S01]  /*9020*/  VIADD R4, R4, 0xffffffff ;  /* 0xffffffff04047836 */ /* 0x000fe20000000000 */
[----:B------:R-:W-:Y:S01]  /*9030*/  R2UR UR32, R14 ;  /* 0x000000000e2072ca */ /* 0x000fe200000e0000 */
[----:B------:R-:W-:Y:S01]  /*9040*/  UIADD3 UR14, UP0, UR38, 0xf0, URZ ;  /* 0x000000f0260e7890 */ /* 0x000fe2000ff1e03f */
[----:B------:R-:W-:Y:S01]  /*9050*/  R2UR UR16, R22 ;  /* 0x00000000161072ca */ /* 0x000fe200000e0000 */
[----:B------:R-:W-:Y:S01]  /*9060*/  UIADD3 UR40, UP1, UR38, 0x1f0, URZ ;  /* 0x000001f026287890 */ /* 0x000fe2000ff3e03f */
[----:B------:R-:W-:Y:S01]  /*9070*/  R2UR UR28, R6 ;  /* 0x00000000061c72ca */ /* 0x000fe200000e0000 */
[----:B------:R-:W-:Y:S01]  /*9080*/  UIADD3.X UR15, URZ, UR39, URZ, UP0, !UPT ;  /* 0x000000273f0f7290 */ /* 0x000fe200087fe43f */
[----:B------:R-:W-:Y:S01]  /*9090*/  R2UR UR27, R21 ;  /* 0x00000000151b72ca */ /* 0x000fe200000e0000 */
[----:B------:R-:W-:Y:S01]  /*90a0*/  UIADD3.X UR41, URZ, UR39, URZ, UP1, !UPT ;  /* 0x000000273f297290 */ /* 0x000fe20008ffe43f */
[----:B------:R-:W-:Y:S01]  /*90b0*/  R2UR UR35, R20 ;  /* 0x00000000142372ca */ /* 0x000fe200000e0000 */
[----:B------:R-:W-:Y:S01]  /*90c0*/  UIADD3 UR18, UR26, 0x80, URZ ;  /* 0x000000801a127890 */ /* 0x000fe2000fffe03f */
[----:B------:R-:W-:Y:S01]  /*90d0*/  ISETP.GT.AND P1, PT, R4, 0x1, PT ;  /* 0x000000010400780c */ /* 0x000fe20003f24270 */
[----:B------:R-:W-:Y:S01]  /*90e0*/  VIADD R7, R7, 0x1 ;  /* 0x0000000107077836 */ /* 0x000fe20000000000 */
[----:B------:R-:W-:Y:S01]  /*90f0*/  UMOV UR22, 0x0 ;  /* 0x0000000000167882 */ /* 0x000fe20000000000 */
[----:B------:R-:W-:Y:S01]  /*9100*/  UIADD3 UR32, UR8, UR32, URZ ;  /* 0x0000002008207290 */ /* 0x000fe2000fffe03f */
[----:B------:R-:W-:Y:S01]  /*9110*/  VIADD R24, R24, 0x100 ;  /* 0x0000010018187836 */ /* 0x000fe20000000000 */
[----:B------:R-:W-:Y:S01]  /*9120*/  UIADD3 UR24, UR16, 0x100, URZ ;  /* 0x0000010010187890 */ /* 0x000fe2000fffe03f */
[----:B------:R-:W-:Y:S01]  /*9130*/  ISETP.NE.AND P0, PT, R7, 0x3, PT ;  /* 0x000000030700780c */ /* 0x000fe20003f05270 */
[----:B------:R-:W-:-:S02]  /*9140*/  UIADD3 UR16, UR16, 0x4100, URZ ;  /* 0x0000410010107890 */ /* 0x000fc4000fffe03f */
[----:B------:R-:W-:Y:S01]  /*9150*/  UIADD3 UR8, UR32, 0x5000, URZ ;  /* 0x0000500020087890 */ /* 0x000fe2000fffe03f */
[----:B------:R-:W-:Y:S01]  /*9160*/  SEL R14, RZ, 0x1, P0 ;  /* 0x00000001ff0e7807 */ /* 0x000fe20000000000 */
[----:B------:R-:W-:Y:S01]  /*9170*/  UMOV UR23, 0x10000000 ;  /* 0x1000000000177882 */ /* 0x000fe20000000000 */
[----:B------:R-:W-:Y:S01]  /*9180*/  UMOV UR17, UR25 ;  /* 0x0000001900117c82 */ /* 0x000fe20008000000 */
[----:B------:R-:W-:Y:S01]  /*9190*/  UMOV UR20, UR28 ;  /* 0x0000001c00147c82 */ /* 0x000fe20008000000 */
[----:B------:R-:W-:Y:S01]  /*91a0*/  UMOV UR19, UR27 ;  /* 0x0000001b00137c82 */ /* 0x000fe20008000000 */
[----:B------:R-:W-:Y:S01]  /*91b0*/  UMOV UR13, 0x30000 ;  /* 0x00030000000d7882 */ /* 0x000fe20000000000 */
[----:B------:R-:W-:Y:S01]  /*91c0*/  UMOV UR33, UR25 ;  /* 0x0000001900217c82 */ /* 0x000fe20008000000 */
[----:B------:R-:W-:Y:S01]  /*91d0*/  UMOV UR34, UR26 ;  /* 0x0000001a00227c82 */ /* 0x000fe20008000000 */
[----:B------:R-:W-:Y:S01]  /*91e0*/  UMOV UR36, UR28 ;  /* 0x0000001c00247c82 */ /* 0x000fe20008000000 */
[----:B------:R0:W-:Y:S01]  /*91f0*/  UTMALDG.3D [UR24], [UR14], desc[UR22] ;  /* 0x000016180e0075b4 */ /* 0x0001e20008011000 */
[----:B------:R-:W-:Y:S01]  /*9200*/  UMOV UR9, UR25 ;  /* 0x0000001900097c82 */ /* 0x000fe20008000000 */
[----:B------:R-:W-:Y:S01]  /*9210*/  UMOV UR12, UR28 ;  /* 0x0000001c000c7c82 */ /* 0x000fe20008000000 */
[----:B------:R-:W-:Y:S01]  /*9220*/  UMOV UR11, UR35 ;  /* 0x00000023000b7c82 */ /* 0x000fe20008000000 */
[----:B------:R-:W-:Y:S01]  /*9230*/  UMOV UR10, UR18 ;  /* 0x00000012000a7c82 */ /* 0x000fe20008000000 */
[----:B------:R-:W-:-:S02]  /*9240*/  LOP3.LUT R5, R5, R14, RZ, 0x3c, !PT ;  /* 0x0000000e05057212 */ /* 0x000fc400078e3cff */
[----:B------:R-:W-:Y:S01]  /*9250*/  SEL R7, R7, RZ, P0 ;  /* 0x000000ff07077207 */ /* 0x000fe20000000000 */
[----:B------:R0:W-:Y:S01]  /*9260*/  UTMALDG.3D [UR16], [UR14], desc[UR22] ;  /* 0x000016100e0075b4 */ /* 0x0001e20008011000 */
[----:B------:R0:W-:Y:S01]  /*9270*/  UTMALDG.3D.MULTICAST [UR32], [UR40], UR13, desc[UR22] ;  /* 0x00001620280073b4 */ /* 0x0001e2000801180d */
[----:B------:R0:W-:Y:S02]  /*9280*/  UTMALDG.3D.MULTICAST [UR8], [UR40], UR13, desc[UR22] ;  /* 0x00001608280073b4 */ /* 0x0001e4000801180d */
[----:B0-----:R-:W-:Y:S05]  /*9290*/  @P1 BRA `(.L_x_210) ;  /* 0xfffffffc00141947 */ /* 0x001fea000383ffff */
.L_x_207:
[----:B------:R-:W-:Y:S05]  /*92a0*/  BSYNC B1 ;  /* 0x0000000000017941 */ /* 0x000fea0003800000 */
.L_x_206:
[----:B------:R-:W-:Y:S01]  /*92b0*/  LOP3.LUT P1, RZ, R11, 0xff, RZ, 0xc0, !PT ;  /* 0x000000ff0bff7812 */ /* 0x000fe2000782c0ff */
[C---:B------:R-:W-:Y:S01]  /*92c0*/  IMAD.IADD R6, R10.reuse, 0x1, R3 ;  /* 0x000000010a067824 */ /* 0x040fe200078e0203 */
[----:B------:R-:W-:Y:S01]  /*92d0*/  ULDC.64 UR8, c[0x0][0x650] ;  /* 0x0001940000087ab9 */ /* 0x000fe20000000a00 */
[----:B------:R-:W-:Y:S01]  /*92e0*/  ISETP.GE.U32.AND P2, PT, R10, 0x3, PT ;  /* 0x000000030a00780c */ /* 0x000fe20003f46070 */
[----:B------:R-:W-:Y:S01]  /*92f0*/  BSSY B1, `(.L_x_211) ;  /* 0x000006c000017945 */ /* 0x000fe20003800000 */
[----:B------:R-:W-:Y:S01]  /*9300*/  IMAD.MOV.U32 R21, RZ, RZ, -0x1 ;  /* 0xffffffffff157424 */ /* 0x000fe200078e00ff */
[----:B------:R-:W-:Y:S01]  /*9310*/  ISETP.GT.U32.AND P0, PT, R6, 0x2, PT ;  /* 0x000000020600780c */ /* 0x000fe20003f04070 */
[----:B------:R-:W-:Y:S01]  /*9320*/  IMAD.MOV.U32 R20, RZ, RZ, -0x1 ;  /* 0xffffffffff147424 */ /* 0x000fe200078e00ff */
[----:B------:R-:W-:Y:S02]  /*9330*/  PRMT R11, RZ, 0x7610, R11 ;  /* 0x00007610ff0b7816 */ /* 0x000fe4000000000b */
[----:B------:R-:W-:-:S03]  /*9340*/  ISETP.LT.U32.AND P0, PT, R10, 0x3, P0 ;  /* 0x000000030a00780c */ /* 0x000fc60000701070 */
[----:B------:R-:W0:Y:S01]  /*9350*/  @P1 S2R R5, SR_CgaCtaId ;  /* 0x0000000000051919 */ /* 0x000e220000008800 */
[----:B------:R-:W-:-:S04]  /*9360*/  @P1 MOV R4, 0x400 ;  /* 0x0000040000041802 */ /* 0x000fc80000000f00 */
[----:B0-----:R-:W-:Y:S01]  /*9370*/  @P1 LEA R3, R5, R4, 0x18 ;  /* 0x0000000405031211 */ /* 0x001fe200078ec0ff */
[----:B------:R-:W-:-:S03]  /*9380*/  IMAD.WIDE.U32 R4, R6, -0x55555555, RZ ;  /* 0xaaaaaaab06047825 */ /* 0x000fc600078e00ff */
[----:B------:R0:W-:Y:S01]  /*9390*/  @P1 SYNCS.ARRIVE.TRANS64.A1T0 RZ, [R3+URZ+0x48], RZ ;  /* 0x000048ff03ff19a7 */ /* 0x0001e2000810003f */
[----:B------:R-:W-:Y:S02]  /*93a0*/  IADD3 R16, P1, R16, UR30, RZ ;  /* 0x0000001e10107c10 */ /* 0x000fe4000ff3e0ff */
[----:B------:R-:W-:Y:S02]  /*93b0*/  SHF.R.U32.HI R5, RZ, 0x1, R5 ;  /* 0x00000001ff057819 */ /* 0x000fe40000011605 */
[----:B------:R-:W-:Y:S02]  /*93c0*/  IADD3.X R17, R17, UR7, RZ, P1, !PT ;  /* 0x0000000711117c10 */ /* 0x000fe40008ffe4ff */
[----:B------:R-:W-:Y:S02]  /*93d0*/  PRMT R4, RZ, 0x7610, R4 ;  /* 0x00007610ff047816 */ /* 0x000fe40000000004 */
[----:B0-----:R-:W-:Y:S02]  /*93e0*/  SEL R3, RZ, 0x1, !P0 ;  /* 0x00000001ff037807 */ /* 0x001fe40004000000 */
[----:B------:R-:W-:-:S02]  /*93f0*/  ISETP.GE.U32.AND P0, PT, R16, UR8, PT ;  /* 0x0000000810007c0c */ /* 0x000fc4000bf06070 */
[----:B------:R-:W-:Y:S01]  /*9400*/  LOP3.LUT R0, R0, R3, RZ, 0x3c, !PT ;  /* 0x0000000300007212 */ /* 0x000fe200078e3cff */
[----:B------:R-:W-:Y:S01]  /*9410*/  IMAD R3, R5, -0x3, R6 ;  /* 0xfffffffd05037824 */ /* 0x000fe200078e0206 */
[----:B------:R-:W-:Y:S01]  /*9420*/  ISETP.GE.U32.AND.EX P0, PT, R17, UR9, PT, P0 ;  /* 0x0000000911007c0c */ /* 0x000fe2000bf06100 */
[----:B------:R-:W-:Y:S01]  /*9430*/  IMAD.MOV.U32 R6, RZ, RZ, -0x1 ;  /* 0xffffffffff067424 */ /* 0x000fe200078e00ff */
[----:B------:R-:W-:-:S11]  /*9440*/  @P2 LOP3.LUT R0, R0, 0x1, R5, 0x78, !PT ;  /* 0x0000000100002812 */ /* 0x000fd600078e7805 */
[----:B------:R-:W-:Y:S05]  /*9450*/  @P0 BRA `(.L_x_212) ;  /* 0x0000000400540947 */ /* 0x000fea0003800000 */
[----:B------:R-:W0:Y:S01]  /*9460*/  S2R R15, SR_CTAID.X ;  /* 0x00000000000f7919 */ /* 0x000e220000002500 */
[----:B------:R-:W-:Y:S01]  /*9470*/  ULDC.64 UR8, c[0x0][0x628] ;  /* 0x00018a0000087ab9 */ /* 0x000fe20000000a00 */
[----:B------:R-:W-:Y:S01]  /*9480*/  ULDC UR11, c[0x0][0x630] ;  /* 0x00018c00000b7ab9 */ /* 0x000fe20000000800 */
[----:B------:R-:W-:Y:S01]  /*9490*/  ISETP.NE.U32.AND P0, PT, RZ, UR8, PT ;  /* 0x00000008ff007c0c */ /* 0x000fe2000bf05070 */
[----:B------:R-:W1:Y:S01]  /*94a0*/  S2R R20, SR_CTAID.Y ;  /* 0x0000000000147919 */ /* 0x000e620000002600 */
[----:B------:R-:W-:Y:S01]  /*94b0*/  ULDC UR12, c[0x0][0x150] ;  /* 0x00005400000c7ab9 */ /* 0x000fe20000000800 */
[----:B------:R-:W-:Y:S01]  /*94c0*/  IMAD.MOV.U32 R4, RZ, RZ, R16 ;  /* 0x000000ffff047224 */ /* 0x000fe200078e0010 */
[----:B------:R-:W-:Y:S01]  /*94d0*/  ISETP.NE.AND.EX P0, PT, RZ, UR9, PT, P0 ;  /* 0x00000009ff007c0c */ /* 0x000fe2000bf05300 */
[----:B------:R-:W-:Y:S01]  /*94e0*/  IMAD.MOV.U32 R5, RZ, RZ, R17 ;  /* 0x000000ffff057224 */ /* 0x000fe200078e0011 */
[----:B0-----:R-:W-:-:S11]  /*94f0*/  I2FP.F32.U32 R22, R15 ;  /* 0x0000000f00167245 */ /* 0x001fd60000201000 */
[----:B------:R-:W-:Y:S05]  /*9500*/  @!P0 BRA `(.L_x_213) ;  /* 0x0000000000288947 */ /* 0x000fea0003800000 */
[----:B------:R-:W-:Y:S02]  /*9510*/  ULDC UR10, c[0x0][0x634] ;  /* 0x00018d00000a7ab9 */ /* 0x000fe40000000800 */
[----:B------:R-:W-:-:S05]  /*9520*/  IADD3 R5, P0, R16, UR10, RZ ;  /* 0x0000000a10057c10 */ /* 0x000fca000ff1e0ff */
[----:B------:R-:W-:-:S04]  /*9530*/  IMAD.X R21, RZ, RZ, R17, P0 ;  /* 0x000000ffff157224 */ /* 0x000fc800000e0611 */
[----:B------:R-:W-:-:S04]  /*9540*/  IMAD.WIDE.U32 R6, R21, UR8, RZ ;  /* 0x0000000815067c25 */ /* 0x000fc8000f8e00ff */
[----:B------:R-:W-:-:S04]  /*9550*/  IMAD.WIDE.U32 R6, P0, R5, UR9, R6 ;  /* 0x0000000905067c25 */ /* 0x000fc8000f800006 */
[----:B------:R-:W-:-:S04]  /*9560*/  IMAD.WIDE.U32 R4, R5, UR8, RZ ;  /* 0x0000000805047c25 */ /* 0x000fc8000f8e00ff */
[----:B------:R-:W-:Y:S01]  /*9570*/  IMAD.MOV.U32 R4, RZ, RZ, R7 ;  /* 0x000000ffff047224 */ /* 0x000fe200078e0007 */
[----:B------:R-:W-:Y:S01]  /*9580*/  IADD3 RZ, P1, R5, R6, RZ ;  /* 0x0000000605ff7210 */ /* 0x000fe20007f3e0ff */
[----:B------:R-:W-:-:S04]  /*9590*/  IMAD.X R5, RZ, RZ, RZ, P0 ;  /* 0x000000ffff057224 */ /* 0x000fc800000e06ff */
[----:B------:R-:W-:-:S08]  /*95a0*/  IMAD.WIDE.U32.X R4, R21, UR9, R4, P1 ;  /* 0x0000000915047c25 */ /* 0x000fd000088e0404 */
.L_x_213:
[--C-:B------:R-:W-:Y:S01]  /*95b0*/  SHF.R.U64 R14, R4, UR11, R5.reuse ;  /* 0x0000000b040e7c19 */ /* 0x100fe20008001205 */
[----:B------:R-:W-:Y:S01]  /*95c0*/  FMUL R22, R22, UR12 ;  /* 0x0000000c16167c20 */ /* 0x000fe20008400000 */
[----:B------:R-:W-:Y:S01]  /*95d0*/  SHF.R.U32.HI R4, RZ, UR11, R5 ;  /* 0x0000000bff047c19 */ /* 0x000fe20008011605 */
[----:B------:R-:W0:Y:S01]  /*95e0*/  LDC R6, c[0x0][0x144] ;  /* 0x00005100ff067b82 */ /* 0x000e220000000800 */
[----:B------:R-:W-:Y:S01]  /*95f0*/  IADD3 R5, P0, RZ, -R14, RZ ;  /* 0x8000000eff057210 */ /* 0x000fe20007f1e0ff */
[----:B------:R-:W-:Y:S01]  /*9600*/  ULDC UR10, c[0x0][0x154] ;  /* 0x00005500000a7ab9 */ /* 0x000fe20000000800 */
[----:B-1----:R-:W-:Y:S01]  /*9610*/  I2FP.F32.U32 R7, R20 ;  /* 0x0000001400077245 */ /* 0x002fe20000201000 */
[----:B------:R-:W1:Y:S01]  /*9620*/  F2I.U32.TRUNC.NTZ R22, R22 ;  /* 0x0000001600167305 */ /* 0x000e62000020f000 */
[----:B------:R-:W-:Y:S01]  /*9630*/  ULDC.64 UR8, c[0x0][0x620] ;  /* 0x0001880000087ab9 */ /* 0x000fe20000000a00 */
[----:B------:R-:W-:Y:S01]  /*9640*/  IMAD.X R4, RZ, RZ, ~R4, P0 ;  /* 0x000000ffff047224 */ /* 0x000fe200000e0e04 */
[----:B------:R-:W-:Y:S01]  /*9650*/  ISETP.NE.AND P2, PT, R2, 0x1, PT ;  /* 0x000000010200780c */ /* 0x000fe20003f45270 */
[----:B------:R-:W-:Y:S01]  /*9660*/  FMUL R23, R7, UR10 ;  /* 0x0000000a07177c20 */ /* 0x000fe20008400000 */
[----:B------:R-:W2:Y:S01]  /*9670*/  LDC R25, c[0x0][0x148] ;  /* 0x00005200ff197b82 */ /* 0x000ea20000000800 */
[----:B------:R-:W-:Y:S01]  /*9680*/  IMAD R4, R4, UR8, RZ ;  /* 0x0000000804047c24 */ /* 0x000fe2000f8e02ff */
[----:B------:R-:W-:-:S02]  /*9690*/  ULDC.64 UR10, c[0x0][0x640] ;  /* 0x00019000000a7ab9 */ /* 0x000fc40000000a00 */
[----:B------:R-:W-:Y:S01]  /*96a0*/  ISETP.NE.U32.AND P0, PT, RZ, UR10, PT ;  /* 0x0000000aff007c0c */ /* 0x000fe2000bf05070 */
[----:B------:R-:W3:Y:S01]  /*96b0*/  F2I.U32.TRUNC.NTZ R23, R23 ;  /* 0x0000001700177305 */ /* 0x000ee2000020f000 */
[C---:B------:R-:W-:Y:S02]  /*96c0*/  IMAD R7, R5.reuse, UR9, R4 ;  /* 0x0000000905077c24 */ /* 0x040fe4000f8e0204 */
[----:B------:R-:W-:Y:S01]  /*96d0*/  IMAD.WIDE.U32 R4, R5, UR8, R16 ;  /* 0x0000000805047c25 */ /* 0x000fe2000f8e0010 */
[----:B------:R-:W-:Y:S01]  /*96e0*/  ULDC UR8, c[0x0][0x618] ;  /* 0x0001860000087ab9 */ /* 0x000fe20000000800 */
[----:B------:R-:W-:Y:S02]  /*96f0*/  ISETP.NE.AND.EX P0, PT, RZ, UR11, PT, P0 ;  /* 0x0000000bff007c0c */ /* 0x000fe4000bf05300 */
[----:B------:R-:W-:Y:S02]  /*9700*/  IMAD.IADD R5, R5, 0x1, R7 ;  /* 0x0000000105057824 */ /* 0x000fe400078e0207 */
[----:B-1----:R-:W-:-:S03]  /*9710*/  IMAD.MOV R22, RZ, RZ, -R22 ;  /* 0x000000ffff167224 */ /* 0x002fc600078e0a16 */
[----:B------:R-:W-:Y:S01]  /*9720*/  SHF.R.U64 R21, R4, UR8, R5 ;  /* 0x0000000804157c19 */ /* 0x000fe20008001205 */
[----:B0-----:R-:W-:Y:S01]  /*9730*/  IMAD R15, R6, R22, R15 ;  /* 0x00000016060f7224 */ /* 0x001fe200078e020f */
[----:B------:R-:W-:Y:S01]  /*9740*/  SHF.R.U32.HI R4, RZ, UR8, R5 ;  /* 0x00000008ff047c19 */ /* 0x000fe20008011605 */
[----:B------:R-:W-:Y:S01]  /*9750*/  ULDC UR8, c[0x0][0x608] ;  /* 0x0001820000087ab9 */ /* 0x000fe20000000800 */
[----:B---3--:R-:W-:Y:S02]  /*9760*/  IMAD.MOV R6, RZ, RZ, -R23 ;  /* 0x000000ffff067224 */ /* 0x008fe400078e0a17 */
[--C-:B------:R-:W-:Y:S02]  /*9770*/  SHF.R.U64 R22, R21, UR8, R4.reuse ;  /* 0x0000000815167c19 */ /* 0x100fe40008001204 */
[----:B------:R-:W-:Y:S01]  /*9780*/  SHF.R.U32.HI R5, RZ, UR8, R4 ;  /* 0x00000008ff057c19 */ /* 0x000fe20008011604 */
[----:B------:R-:W-:Y:S01]  /*9790*/  ULDC UR8, c[0x0][0x658] ;  /* 0x0001960000087ab9 */ /* 0x000fe20000000800 */
[----:B--2---:R-:W-:-:S02]  /*97a0*/  @P2 IMAD R15, R25, R6, R20 ;  /* 0x00000006190f2224 */ /* 0x004fc400078e0214 */
[--C-:B------:R-:W-:Y:S02]  /*97b0*/  SHF.R.U64 R20, R22, UR8, R5.reuse ;  /* 0x0000000816147c19 */ /* 0x100fe40008001205 */
[----:B------:R-:W-:-:S03]  /*97c0*/  SHF.R.U32.HI R23, RZ, UR8, R5 ;  /* 0x00000008ff177c19 */ /* 0x000fc60008011605 */
[----:B------:R-:W-:Y:S02]  /*97d0*/  IMAD.MOV.U32 R6, RZ, RZ, R20 ;  /* 0x000000ffff067224 */ /* 0x000fe400078e0014 */
[----:B------:R-:W-:Y:S01]  /*97e0*/  IMAD.MOV.U32 R5, RZ, RZ, R23 ;  /* 0x000000ffff057224 */ /* 0x000fe200078e0017 */
[----:B------:R-:W-:Y:S06]  /*97f0*/  @!P0 BRA `(.L_x_214) ;  /* 0x00000000002c8947 */ /* 0x000fec0003800000 */
        /* <DEDUP_REMOVED lines=9> */
[----:B------:R-:W-:-:S04]  /*9890*/  IMAD.WIDE.U32.X R4, R23, UR11, R4, P1 ;  /* 0x0000000b17047c25 */ /* 0x000fc800088e0404 */
[----:B------:R-:W-:-:S07]  /*98a0*/  IMAD.MOV.U32 R6, RZ, RZ, R4 ;  /* 0x000000ffff067224 */ /* 0x000fce00078e0004 */
.L_x_214:
[----:B------:R-:W-:Y:S01]  /*98b0*/  ULDC UR8, c[0x0][0x648] ;  /* 0x0001920000087ab9 */ /* 0x000fe20000000800 */
[----:B------:R-:W-:Y:S01]  /*98c0*/  LOP3.LUT R4, R22, UR6, RZ, 0xc0, !PT ;  /* 0x0000000616047c12 */ /* 0x000fe2000f8ec0ff */
[----:B------:R-:W-:Y:S01]  /*98d0*/  ULDC UR9, c[0x0][0x610] ;  /* 0x0001840000097ab9 */ /* 0x000fe20000000800 */
[----:B------:R-:W-:Y:S01]  /*98e0*/  SHF.R.U64 R5, R6, UR8, R5 ;  /* 0x0000000806057c19 */ /* 0x000fe20008001205 */
[----:B------:R-:W-:Y:S01]  /*98f0*/  ULDC UR8, c[0x0][0x638] ;  /* 0x00018e0000087ab9 */ /* 0x000fe20000000800 */
[----:B------:R-:W-:-:S03]  /*9900*/  LOP3.LUT R21, R21, UR4, RZ, 0xc0, !PT ;  /* 0x0000000415157c12 */ /* 0x000fc6000f8ec0ff */
[----:B------:R-:W-:Y:S02]  /*9910*/  IMAD.MOV R7, RZ, RZ, -R5 ;  /* 0x000000ffff077224 */ /* 0x000fe400078e0a05 */
[----:B------:R-:W-:Y:S02]  /*9920*/  IMAD R4, R5, UR5, R4 ;  /* 0x0000000505047c24 */ /* 0x000fe4000f8e0204 */
[----:B------:R-:W-:Y:S01]  /*9930*/  IMAD R20, R7, UR8, R20 ;  /* 0x0000000807147c24 */ /* 0x000fe2000f8e0214 */
[----:B------:R-:W-:Y:S01]  /*9940*/  ULDC UR8, c[0x0][0x600] ;  /* 0x0001800000087ab9 */ /* 0x000fe20000000800 */
[----:B------:R-:W-:Y:S02]  /*9950*/  IMAD R15, R4, UR9, R15 ;  /* 0x00000009040f7c24 */ /* 0x000fe4000f8e020f */
[----:B------:R-:W-:Y:S02]  /*9960*/  IMAD R6, R20, UR8, R21 ;  /* 0x0000000814067c24 */ /* 0x000fe4000f8e0215 */
[----:B------:R-:W-:-:S03]  /*9970*/  IMAD.MOV.U32 R4, RZ, RZ, 0x1 ;  /* 0x00000001ff047424 */ /* 0x000fc600078e00ff */
[----:B------:R-:W-:Y:S02]  /*9980*/  SEL R20, R6, R15, !P2 ;  /* 0x0000000f06147207 */ /* 0x000fe40005000000 */
[----:B------:R-:W-:Y:S01]  /*9990*/  SEL R21, R15, R6, !P2 ;  /* 0x000000060f157207 */ /* 0x000fe20005000000 */
[----:B------:R-:W-:-:S07]  /*99a0*/  IMAD.MOV.U32 R6, RZ, RZ, R14 ;  /* 0x000000ffff067224 */ /* 0x000fce00078e000e */
.L_x_212:
[----:B------:R-:W-:Y:S05]  /*99b0*/  BSYNC B1 ;  /* 0x0000000000017941 */ /* 0x000fea0003800000 */
.L_x_211:
[----:B------:R-:W-:-:S13]  /*99c0*/  LOP3.LUT P0, RZ, R4, 0xff, RZ, 0xc0, !PT ;  /* 0x000000ff04ff7812 */ /* 0x000fda000780c0ff */
[----:B------:R-:W-:Y:S05]  /*99d0*/  @P0 BRA `(.L_x_215) ;  /* 0xfffffff4000c0947 */ /* 0x000fea000383ffff */
[----:B------:R-:W-:Y:S05]  /*99e0*/  BSYNC B0 ;  /* 0x0000000000007941 */ /* 0x000fea0003800000 */
.L_x_204:
[----:B------:R-:W-:-:S03]  /*99f0*/  UMOV UR8, 0xffffffff ;  /* 0xffffffff00087882 */ /* 0x000fc60000000000 */
[----:B------:R-:W-:Y:S05]  /*9a00*/  BRA.DIV UR8, `(.L_x_216) ;  /* 0x0000000208f07947 */ /* 0x000fea000b800000 */
[----:B------:R-:W-:-:S13]  /*9a10*/  ELECT P6, URZ, PT ;  /* 0x00000000003f782f */ /* 0x000fda00038c0000 */
.L_x_229:
[----:B------:R-:W-:Y:S04]  /*9a20*/  BSSY B0, `(.L_x_217) ;  /* 0x0000022000007945 */ /* 0x000fe80003800000 */
[----:B------:R-:W-:Y:S05]  /*9a30*/  @!P6 BRA `(.L_x_218) ;  /* 0x000000000080e947 */ /* 0x000fea0003800000 */
[----:B------:R-:W-:-:S04]  /*9a40*/  LOP3.LUT R19, R19, 0x2, RZ, 0xfc, !PT ;  /* 0x0000000213137812 */ /* 0x000fc800078efcff */
[----:B------:R-:W-:-:S13]  /*9a50*/  ISETP.NE.AND P0, PT, R19, 0x3, PT ;  /* 0x000000031300780c */ /* 0x000fda0003f05270 */
[----:B------:R-:W-:Y:S05]  /*9a60*/  @!P0 BRA `(.L_x_219) ;  /* 0x0000000000048947 */ /* 0x000fea0003800000 */
[----:B------:R-:W-:Y:S01]  /*9a70*/  BPT.TRAP 0x1 ;  /* 0x000000040000795c */ /* 0x000fe20000300000 */
.L_x_219:
[----:B------:R-:W0:Y:S01]  /*9a80*/  S2R R5, SR_CgaCtaId ;  /* 0x0000000000057919 */ /* 0x000e220000008800 */
[----:B------:R-:W-:Y:S02]  /*9a90*/  MOV R2, 0x400 ;  /* 0x0000040000027802 */ /* 0x000fe40000000f00 */
[----:B------:R-:W-:Y:S02]  /*9aa0*/  SHF.L.U32 R4, R0, 0x1f, RZ ;  /* 0x0000001f00047819 */ /* 0x000fe400000006ff */
[----:B0-----:R-:W-:-:S05]  /*9ab0*/  LEA R2, R5, R2, 0x18 ;  /* 0x0000000205027211 */ /* 0x001fca00078ec0ff */
[----:B------:R-:W-:-:S04]  /*9ac0*/  VIADD R2, R2, 0x18 ;  /* 0x0000001802027836 */ /* 0x000fc80000000000 */
[C---:B------:R-:W-:Y:S02]  /*9ad0*/  IMAD R7, R3.reuse, 0x8, R2 ;  /* 0x0000000803077824 */ /* 0x040fe400078e0202 */
[----:B------:R-:W-:Y:S02]  /*9ae0*/  VIADD R3, R3, 0x1 ;  /* 0x0000000103037836 */ /* 0x000fe40000000000 */
[----:B------:R-:W0:Y:S03]  /*9af0*/  SYNCS.PHASECHK.TRANS64.TRYWAIT P0, [R7+URZ], R4 ;  /* 0x00000004070075a7 */ /* 0x000e26000800017f */
[----:B------:R-:W-:-:S04]  /*9b00*/  ISETP.NE.AND P1, PT, R3, 0x3, PT ;  /* 0x000000030300780c */ /* 0x000fc80003f25270 */
[----:B------:R-:W-:Y:S02]  /*9b10*/  SEL R5, RZ, 0x1, P1 ;  /* 0x00000001ff057807 */ /* 0x000fe40000800000 */
[----:B------:R-:W-:Y:S02]  /*9b20*/  SEL R3, R3, RZ, P1 ;  /* 0x000000ff03037207 */ /* 0x000fe40000800000 */
[----:B------:R-:W-:-:S03]  /*9b30*/  LOP3.LUT R9, R0, R5, RZ, 0x3c, !PT ;  /* 0x0000000500097212 */ /* 0x000fc600078e3cff */
[----:B------:R-:W-:Y:S01]  /*9b40*/  IMAD R6, R3, 0x8, R2 ;  /* 0x0000000803067824 */ /* 0x000fe200078e0202 */
[----:B------:R-:W-:Y:S01]  /*9b50*/  SHF.L.U32 R5, R9, 0x1f, RZ ;  /* 0x0000001f09057819 */ /* 0x000fe200000006ff */
[----:B0-----:R-:W-:Y:S06]  /*9b60*/  @!P0 BRA `(.L_x_220) ;  /* 0x0000000000b88947 */ /* 0x001fec0003800000 */
.L_x_230:
[----:B------:R-:W1:Y:S01]  /*9b70*/  SYNCS.PHASECHK.TRANS64.TRYWAIT P0, [R6+URZ], R5 ;  /* 0x00000005060075a7 */ /* 0x000e62000800017f */
[----:B------:R-:W-:-:S05]  /*9b80*/  VIADD R0, R3, 0x1 ;  /* 0x0000000103007836 */ /* 0x000fca0000000000 */
[----:B------:R-:W-:-:S04]  /*9b90*/  ISETP.NE.AND P1, PT, R0, 0x3, PT ;  /* 0x000000030000780c */ /* 0x000fc80003f25270 */
[----:B0-----:R-:W-:Y:S02]  /*9ba0*/  SEL R4, RZ, 0x1, P1 ;  /* 0x00000001ff047807 */ /* 0x001fe40000800000 */
[----:B------:R-:W-:Y:S02]  /*9bb0*/  SEL R3, R0, RZ, P1 ;  /* 0x000000ff00037207 */ /* 0x000fe40000800000 */
[----:B------:R-:W-:Y:S01]  /*9bc0*/  LOP3.LUT R0, R9, R4, RZ, 0x3c, !PT ;  /* 0x0000000409007212 */ /* 0x000fe200078e3cff */
[----:B-1----:R-:W-:Y:S06]  /*9bd0*/  @!P0 BRA `(.L_x_221) ;  /* 0x0000000000b08947 */ /* 0x002fec0003800000 */
.L_x_231:
[----:B------:R-:W-:Y:S01]  /*9be0*/  IMAD R3, R3, 0x8, R2 ;  /* 0x0000000803037824 */ /* 0x000fe200078e0202 */
[----:B------:R-:W-:-:S07]  /*9bf0*/  SHF.L.U32 R0, R0, 0x1f, RZ ;  /* 0x0000001f00007819 */ /* 0x000fce00000006ff */
.L_x_222:
[----:B-1----:R1:W2:Y:S02]  /*9c00*/  SYNCS.PHASECHK.TRANS64.TRYWAIT P0, [R3+URZ], R0 ;  /* 0x00000000030075a7 */ /* 0x0022a4000800017f */
[----:B--2---:R-:W-:Y:S05]  /*9c10*/  @!P0 NANOSLEEP.SYNCS 0x989680 ;  /* 0x009896800000895d */ /* 0x004fea0003900000 */
[----:B------:R-:W2:Y:S02]  /*9c20*/  @!P0 SYNCS.PHASECHK.TRANS64 P0, [R3+URZ], R0 ;  /* 0x00000000030085a7 */ /* 0x000ea4000800007f */
[----:B--2---:R-:W-:Y:S05]  /*9c30*/  @!P0 BRA `(.L_x_222) ;  /* 0xfffffffc00f08947 */ /* 0x004fea000383ffff */
.L_x_218:
[----:B------:R-:W-:Y:S05]  /*9c40*/  BSYNC B0 ;  /* 0x0000000000007941 */ /* 0x000fea0003800000 */
.L_x_217:
[----:B------:R-:W-:Y:S05]  /*9c50*/  EXIT ;  /* 0x000000000000794d */ /* 0x000fea0003800000 */
.L_x_21:
[----:B----4-:R4:W0:Y:S02]  /*9c60*/  SYNCS.PHASECHK.TRANS64.TRYWAIT P1, [R3+URZ], R0 ;  /* 0x00000000030075a7 */ /* 0x010824000802017f */
[----:B0-----:R-:W-:Y:S05]  /*9c70*/  @!P1 NANOSLEEP.SYNCS 0x989680 ;  /* 0x009896800000995d */ /* 0x001fea0003900000 */
[----:B------:R-:W0:Y:S02]  /*9c80*/  @!P1 SYNCS.PHASECHK.TRANS64 P1, [R3+URZ], R0 ;  /* 0x00000000030095a7 */ /* 0x000e24000802007f */
[----:B0-----:R-:W-:Y:S05]  /*9c90*/  @!P1 BRA `(.L_x_21) ;  /* 0xfffffffc00f09947 */ /* 0x001fea000383ffff */
[----:B------:R-:W-:Y:S05]  /*9ca0*/  BRA `(.L_x_20) ;  /* 0xffffff7800107947 */ /* 0x000fea000383ffff */
.L_x_26:
[----:B-1----:R1:W3:Y:S02]  /*9cb0*/  SYNCS.PHASECHK.TRANS64.TRYWAIT P1, [R5+URZ], R4 ;  /* 0x00000004050075a7 */ /* 0x0022e4000802017f */
[----:B---3--:R-:W-:Y:S05]  /*9cc0*/  @!P1 NANOSLEEP.SYNCS 0x989680 ;  /* 0x009896800000995d */ /* 0x008fea0003900000 */
[----:B------:R-:W3:Y:S02]  /*9cd0*/  @!P1 SYNCS.PHASECHK.TRANS64 P1, [R5+URZ], R4 ;  /* 0x00000004050095a7 */ /* 0x000ee4000802007f */
[----:B---3--:R-:W-:Y:S05]  /*9ce0*/  @!P1 BRA `(.L_x_26) ;  /* 0xfffffffc00f09947 */ /* 0x008fea000383ffff */
[----:B------:R-:W-:Y:S05]  /*9cf0*/  BRA `(.L_x_25) ;  /* 0xffffff8800a07947 */ /* 0x000fea000383ffff */
.L_x_205:
[----:B------:R-:W-:Y:S01]  /*9d00*/  BSSY B1, `(.L_x_223) ;  /* 0x0000006000017945 */ /* 0x000fe20003800000 */
[----:B------:R-:W-:-:S07]  /*9d10*/  IMAD.MOV.U32 R15, RZ, RZ, -0x1 ;  /* 0xffffffffff0f7424 */ /* 0x000fce00078e00ff */
[----:B------:R-:W-:Y:S05]  /*9d20*/  WARPSYNC.COLLECTIVE R15, `(.L_x_224) ;  /* 0x000000000f0c7348 */ /* 0x000fea0003c00000 */
[----:B------:R-:W-:Y:S02]  /*9d30*/  ELECT P6, UR62, PT ;  /* 0x00000000003e782f */ /* 0x000fe400038c0000 */
[----:B------:R-:W-:Y:S01]  /*9d40*/  MOV R14, UR62 ;  /* 0x0000003e000e7c02 */ /* 0x000fe20008000f00 */
[----:B------:R-:W-:Y:S10]  /*9d50*/  ENDCOLLECTIVE ;  /* 0x000000000000791b */ /* 0x000ff40003800000 */
.L_x_224:
[----:B------:R-:W-:Y:S05]  /*9d60*/  BSYNC B1 ;  /* 0x0000000000017941 */ /* 0x000fea0003800000 */
.L_x_223:
[----:B------:R-:W-:Y:S05]  /*9d70*/  BRA `(.L_x_225) ;  /* 0xfffffff000307947 */ /* 0x000fea000383ffff */
.L_x_208:
[----:B-1----:R1:W2:Y:S02]  /*9d80*/  SYNCS.PHASECHK.TRANS64.TRYWAIT P0, [R23+URZ+0x18], R14 ;  /* 0x0000180e170075a7 */ /* 0x0022a4000800017f */
[----:B--2---:R-:W-:Y:S05]  /*9d90*/  @!P0 NANOSLEEP.SYNCS 0x989680 ;  /* 0x009896800000895d */ /* 0x004fea0003900000 */
[----:B------:R-:W2:Y:S02]  /*9da0*/  @!P0 SYNCS.PHASECHK.TRANS64 P0, [R23+URZ+0x18], R14 ;  /* 0x0000180e170085a7 */ /* 0x000ea4000800007f */
[----:B--2---:R-:W-:Y:S05]  /*9db0*/  @!P0 BRA `(.L_x_208) ;  /* 0xfffffffc00f08947 */ /* 0x004fea000383ffff */
[----:B------:R-:W-:Y:S05]  /*9dc0*/  BRA `(.L_x_226) ;  /* 0xfffffff0006c7947 */ /* 0x000fea000383ffff */
.L_x_216:
[----:B------:R-:W-:Y:S01]  /*9dd0*/  BSSY B0, `(.L_x_227) ;  /* 0x0000006000007945 */ /* 0x000fe20003800000 */
[----:B------:R-:W-:-:S07]  /*9de0*/  IMAD.MOV.U32 R15, RZ, RZ, -0x1 ;  /* 0xffffffffff0f7424 */ /* 0x000fce00078e00ff */
[----:B------:R-:W-:Y:S05]  /*9df0*/  WARPSYNC.COLLECTIVE R15, `(.L_x_228) ;  /* 0x000000000f0c7348 */ /* 0x000fea0003c00000 */
[----:B------:R-:W-:Y:S02]  /*9e00*/  ELECT P6, UR62, PT ;  /* 0x00000000003e782f */ /* 0x000fe400038c0000 */
[----:B------:R-:W-:Y:S01]  /*9e10*/  MOV R14, UR62 ;  /* 0x0000003e000e7c02 */ /* 0x000fe20008000f00 */
[----:B------:R-:W-:Y:S10]  /*9e20*/  ENDCOLLECTIVE ;  /* 0x000000000000791b */ /* 0x000ff40003800000 */
.L_x_228:
[----:B------:R-:W-:Y:S05]  /*9e30*/  BSYNC B0 ;  /* 0x0000000000007941 */ /* 0x000fea0003800000 */
.L_x_227:
[----:B------:R-:W-:Y:S05]  /*9e40*/  BRA `(.L_x_229) ;  /* 0xfffffff800f47947 */ /* 0x000fea000383ffff */
.L_x_220:
[----:B0-----:R0:W1:Y:S02]  /*9e50*/  SYNCS.PHASECHK.TRANS64.TRYWAIT P0, [R7+URZ], R4 ;  /* 0x00000004070075a7 */ /* 0x001064000800017f */
[----:B-1----:R-:W-:Y:S05]  /*9e60*/  @!P0 NANOSLEEP.SYNCS 0x989680 ;  /* 0x009896800000895d */ /* 0x002fea0003900000 */
[----:B------:R-:W1:Y:S02]  /*9e70*/  @!P0 SYNCS.PHASECHK.TRANS64 P0, [R7+URZ], R4 ;  /* 0x00000004070085a7 */ /* 0x000e64000800007f */
[----:B-1----:R-:W-:Y:S05]  /*9e80*/  @!P0 BRA `(.L_x_220) ;  /* 0xfffffffc00f08947 */ /* 0x002fea000383ffff */
[----:B------:R-:W-:Y:S05]  /*9e90*/  BRA `(.L_x_230) ;  /* 0xfffffffc00347947 */ /* 0x000fea000383ffff */
.L_x_221:
[----:B0-----:R0:W1:Y:S02]  /*9ea0*/  SYNCS.PHASECHK.TRANS64.TRYWAIT P0, [R6+URZ], R5 ;  /* 0x00000005060075a7 */ /* 0x001064000800017f */
[----:B-1----:R-:W-:Y:S05]  /*9eb0*/  @!P0 NANOSLEEP.SYNCS 0x989680 ;  /* 0x009896800000895d */ /* 0x002fea0003900000 */
[----:B------:R-:W1:Y:S02]  /*9ec0*/  @!P0 SYNCS.PHASECHK.TRANS64 P0, [R6+URZ], R5 ;  /* 0x00000005060085a7 */ /* 0x000e64000800007f */
[----:B-1----:R-:W-:Y:S05]  /*9ed0*/  @!P0 BRA `(.L_x_221) ;  /* 0xfffffffc00f08947 */ /* 0x002fea000383ffff */
[----:B------:R-:W-:Y:S05]  /*9ee0*/  BRA `(.L_x_231) ;  /* 0xfffffffc003c7947 */ /* 0x000fea000383ffff */
.L_x_232:
[----:B------:R-:W-:-:S00]  /*9ef0*/  BRA `(.L_x_232) ;  /* 0xfffffffc00fc7947 */ /* 0x000fc0000383ffff */
[----:B------:R-:W-:-:S00]  /*9f00*/  NOP ;  /* 0x0000000000007918 */ /* 0x000fc00000000000 */
[----:B------:R-:W-:-:S00]  /*9f10*/  NOP ;  /* 0x0000000000007918 */ /* 0x000fc00000000000 */
[----:B------:R-:W-:-:S00]  /*9f20*/  NOP ;  /* 0x0000000000007918 */ /* 0x000fc00000000000 */
[----:B------:R-:W-:-:S00]  /*9f30*/  NOP ;  /* 0x0000000000007918 */ /* 0x000fc00000000000 */
[----:B------:R-:W-:-:S00]  /*9f40*/  NOP ;  /* 0x0000000000007918 */ /* 0x000fc00000000000 */
[----:B------:R-:W-:-:S00]  /*9f50*/  NOP ;  /* 0x0000000000007918 */ /* 0x000fc00000000000 */
[----:B------:R-:W-:-:S00]  /*9f60*/  NOP ;  /* 0x0000000000007918 */ /* 0x000fc00000000000 */
[----:B------:R-:W-:-:S00]  /*9f70*/  NOP ;  /* 0x0000000000007918 */ /* 0x000fc00000000000 */
.L_x_233:


//--------------------- .nv.global.init           --------------------------
	.section	.nv.global.init,"aw",@progbits
.nv.global.init:
	.type		$str$22,@object
	.size		$str$22,($str$23 - $str$22)
$str$22:
        /*0000*/ 	.byte	0x6b, 0x5f, 0x74, 0x69, 0x6c, 0x65, 0x5f, 0x63, 0x6f, 0x75, 0x6e, 0x74, 0x20, 0x3e, 0x3d, 0x20
        /*0010*/ 	.byte	0x31, 0x00
	.type		$str$23,@object
	.size		$str$23,(__unnamed_1 - $str$23)
$str$23:
        /*0012*/ 	.byte	0x2f, 0x74, 0x6d, 0x70, 0x2f, 0x63, 0x75, 0x74, 0x6c, 0x61, 0x73, 0x73, 0x5f, 0x73, 0x77, 0x65
        /*0022*/ 	.byte	0x65, 0x70, 0x5f, 0x73, 0x72, 0x63, 0x2f, 0x69, 0x6e, 0x63, 0x6c, 0x75, 0x64, 0x65, 0x2f, 0x63
        /*0032*/ 	.byte	0x75, 0x74, 0x6c, 0x61, 0x73, 0x73, 0x2f, 0x67, 0x65, 0x6d, 0x6d, 0x2f, 0x63, 0x6f, 0x6c, 0x6c
        /*0042*/ 	.byte	0x65, 0x63, 0x74, 0x69, 0x76, 0x65, 0x2f, 0x73, 0x6d, 0x39, 0x30, 0x5f, 0x6d, 0x6d, 0x61, 0x5f
        /*0052*/ 	.byte	0x74, 0x6d, 0x61, 0x5f, 0x67, 0x6d, 0x6d, 0x61, 0x5f, 0x73, 0x73, 0x5f, 0x77, 0x61, 0x72, 0x70
        /*0062*/ 	.byte	0x73, 0x70, 0x65, 0x63, 0x69, 0x61, 0x6c, 0x69, 0x7a, 0x65, 0x64, 0x2e, 0x68, 0x70, 0x70, 0x00
	.type		__unnamed_1,@object
	.size		__unnamed_1,(.L_0 - __unnamed_1)
__unnamed_1:
        /*0072*/ 	.byte	0x76, 0x6f, 0x69, 0x64, 0x20, 0x63, 0x75, 0x74, 0x6c, 0x61, 0x73, 0x73, 0x3a, 0x3a, 0x67, 0x65
        /* <DEDUP_REMOVED lines=172> */
        /*0b42*/ 	.byte	0x65, 0x3a, 0x3a, 0x69, 0x64, 0x65, 0x6e, 0x74, 0x69, 0x74, 0x79, 0x5d, 0x00
.L_0:


//--------------------- .nv.shared._ZN7cutlass13device_kernelINS_4gemm6kernel13GemmUniversalIN4cute5tupleIJiiiiEEENS1_10collective13CollectiveMmaINS1_34MainloopSm90TmaGmmaWarpSpecializedILi3ENS5_IJNS4_1CILi2EEENSA_ILi1EEESC_EEENS1_35KernelTmaWarpSpecializedCooperativeEEENS5_IJNSA_ILi128EEENSA_ILi160EEENSA_ILi256EEEEEEaNS5_IJlSC_lEEEaSK_NS4_8TiledMMAINS4_8MMA_AtomIJNS4_4SM904GMMA26MMA_64x32x32_S32S8S8_SS_TNEEEENS4_6LayoutISD_NS5_IJSC_NSA_ILi0EEESS_EEEEENS5_IJNS4_10UnderscoreESV_SV_EEEEENS4_13SM90_TMA_LOADENS4_14ComposedLayoutINS4_7SwizzleILi3ELi4ELi3EEENS4_18smem_ptr_flag_bitsILi8EEENSR_INS5_IJNSA_ILi8EEESG_EEENS5_IJSG_SC_EEEEEEEvNS4_8identityENS4_23SM90_TMA_LOAD_MULTICASTES18_vS19_EENS_8epilogue10collective6detail29Sm90TmaWarpSpecializedAdapterINS1D_15DefaultEpilogueIaSK_SK_NS1C_6thread17LinearCombinationIaLi1EiiLNS1H_9ScaleType4KindE0ELNS_15FloatRoundStyleE2EaEENS1_15EpilogueDefaultEEEEEvvEEEEvNT_6ParamsE --------------------------
	.section	.nv.shared._ZN7cutlass13device_kernelINS_4gemm6kernel13GemmUniversalIN4cute5tupleIJiiiiEEENS1_10collective13CollectiveMmaINS1_34MainloopSm90TmaGmmaWarpSpecializedILi3ENS5_IJNS4_1CILi2EEENSA_ILi1EEESC_EEENS1_35KernelTmaWarpSpecializedCooperativeEEENS5_IJNSA_ILi128EEENSA_ILi160EEENSA_ILi256EEEEEEaNS5_IJlSC_lEEEaSK_NS4_8TiledMMAINS4_8MMA_AtomIJNS4_4SM904GMMA26MMA_64x32x32_S32S8S8_SS_TNEEEENS4_6LayoutISD_NS5_IJSC_NSA_ILi0EEESS_EEEEENS5_IJNS4_10UnderscoreESV_SV_EEEEENS4_13SM90_TMA_LOADENS4_14ComposedLayoutINS4_7SwizzleILi3ELi4ELi3EEENS4_18smem_ptr_flag_bitsILi8EEENSR_INS5_IJNSA_ILi8EEESG_EEENS5_IJSG_SC_EEEEEEEvNS4_8identityENS4_23SM90_TMA_LOAD_MULTICASTES18_vS19_EENS_8epilogue10collective6detail29Sm90TmaWarpSpecializedAdapterINS1D_15DefaultEpilogueIaSK_SK_NS1C_6thread17LinearCombinationIaLi1EiiLNS1H_9ScaleType4KindE0ELNS_15FloatRoundStyleE2EaEENS1_15EpilogueDefaultEEEEEvvEEEEvNT_6ParamsE,"aw",@nobits
	.sectionflags	@""
	.align	16
	.zero		1024


//--------------------- .nv.shared.reserved.0     --------------------------
	.section	.nv.shared.reserved.0,"aw",@nobits
	.weak		__nv_reservedSMEM_offset_0_alias
	.size		__nv_reservedSMEM_offset_0_alias, 0, 0
	.other		__nv_reservedSMEM_offset_0_alias,@"STO_CUDA_RESERVED_SHARED STV_DEFAULT"
__nv_reservedSMEM_offset_0_alias:
	.zero		0


//--------------------- .nv.global                --------------------------
	.section	.nv.global,"aw",@nobits
.nv.global:
	.type		_ZN40_INTERNAL_94ae3474_4_k_cu_d3a8076b_112684cute1_E,@object
	.size		_ZN40_INTERNAL_94ae3474_4_k_cu_d3a8076b_112684cute1_E,(_ZN40_INTERNAL_94ae3474_4_k_cu_d3a8076b_112684cuda3std3__45__cpo6cbeginE - _ZN40_INTERNAL_94ae3474_4_k_cu_d3a8076b_112684cute1_E)
_ZN40_INTERNAL_94ae3474_4_k_cu_d3a8076b_112684cute1_E:
	.zero		1
	.type		_ZN40_INTERNAL_94ae3474_4_k_cu_d3a8076b_112684cuda3std3__45__cpo6cbeginE,@object
	.size		_ZN40_INTERNAL_94ae3474_4_k_cu_d3a8076b_112684cuda3std3__45__cpo6cbeginE,(_ZN40_INTERNAL_94ae3474_4_k_cu_d3a8076b_112684cuda3std3__48in_placeE - _ZN40_INTERNAL_94ae3474_4_k_cu_d3a8076b_112684cuda3std3__45__cpo6cbeginE)
_ZN40_INTERNAL_94ae3474_4_k_cu_d3a8076b_112684cuda3std3__45__cpo6cbeginE:
	.zero		1
	.type		_ZN40_INTERNAL_94ae3474_4_k_cu_d3a8076b_112684cuda3std3__48in_placeE,@object
	.size		_ZN40_INTERNAL_94ae3474_4_k_cu_d3a8076b_112684cuda3std3__48in_placeE,(_ZN40_INTERNAL_94ae3474_4_k_cu_d3a8076b_112684cuda3std6ranges3__45__cpo9iter_moveE - _ZN40_INTERNAL_94ae3474_4_k_cu_d3a8076b_112684cuda3std3__48in_placeE)
_ZN40_INTERNAL_94ae3474_4_k_cu_d3a8076b_112684cuda3std3__48in_placeE:
	.zero		1
	.type		_ZN40_INTERNAL_94ae3474_4_k_cu_d3a8076b_112684cuda3std6ranges3__45__cpo9iter_moveE,@object
	.size		_ZN40_INTERNAL_94ae3474_4_k_cu_d3a8076b_112684cuda3std6ranges3__45__cpo9iter_moveE,(_ZN40_INTERNAL_94ae3474_4_k_cu_d3a8076b_112684cuda3std3__45__cpo5beginE - _ZN40_INTERNAL_94ae3474_4_k_cu_d3a8076b_112684cuda3std6ranges3__45__cpo9iter_moveE)
_ZN40_INTERNAL_94ae3474_4_k_cu_d3a8076b_112684cuda3std6ranges3__45__cpo9iter_moveE:
	.zero		1
	.type		_ZN40_INTERNAL_94ae3474_4_k_cu_d3a8076b_112684cuda3std3__45__cpo5beginE,@object
	.size		_ZN40_INTERNAL_94ae3474_4_k_cu_d3a8076b_112684cuda3std3__45__cpo5beginE,(_ZN40_INTERNAL_94ae3474_4_k_cu_d3a8076b_112684cuda3std3__442_GLOBAL__N__94ae3474_4_k_cu_d3a8076b_112686ignoreE - _ZN40_INTERNAL_94ae3474_4_k_cu_d3a8076b_112684cuda3std3__45__cpo5beginE)
_ZN40_INTERNAL_94ae3474_4_k_cu_d3a8076b_112684cuda3std3__45__cpo5beginE:
	.zero		1
	.type		_ZN40_INTERNAL_94ae3474_4_k_cu_d3a8076b_112684cuda3std3__442_GLOBAL__N__94ae3474_4_k_cu_d3a8076b_112686ignoreE,@object
	.size		_ZN40_INTERNAL_94ae3474_4_k_cu_d3a8076b_112684cuda3std3__442_GLOBAL__N__94ae3474_4_k_cu_d3a8076b_112686ignoreE,(_ZN40_INTERNAL_94ae3474_4_k_cu_d3a8076b_112684cute7productE - _ZN40_INTERNAL_94ae3474_4_k_cu_d3a8076b_112684cuda3std3__442_GLOBAL__N__94ae3474_4_k_cu_d3a8076b_112686ignoreE)
_ZN40_INTERNAL_94ae3474_4_k_cu_d3a8076b_112684cuda3std3__442_GLOBAL__N__94ae3474_4_k_cu_d3a8076b_112686ignoreE:
	.zero		1
	.type		_ZN40_INTERNAL_94ae3474_4_k_cu_d3a8076b_112684cute7productE,@object
	.size		_ZN40_INTERNAL_94ae3474_4_k_cu_d3a8076b_112684cute7productE,(_ZN40_INTERNAL_94ae3474_4_k_cu_d3a8076b_112684cuda3std3__45__cpo3endE - _ZN40_INTERNAL_94ae3474_4_k_cu_d3a8076b_112684cute7productE)
_ZN40_INTERNAL_94ae3474_4_k_cu_d3a8076b_112684cute7productE:
	.zero		1
	.type		_ZN40_INTERNAL_94ae3474_4_k_cu_d3a8076b_112684cuda3std3__45__cpo3endE,@object
	.size		_ZN40_INTERNAL_94ae3474_4_k_cu_d3a8076b_112684cuda3std3__45__cpo3endE,(_ZN40_INTERNAL_94ae3474_4_k_cu_d3a8076b_112684cuda3std3__419piecewise_constructE - _ZN40_INTERNAL_94ae3474_4_k_cu_d3a8076b_112684cuda3std3__45__cpo3endE)
_ZN40_INTERNAL_94ae3474_4_k_cu_d3a8076b_112684cuda3std3__45__cpo3endE:
	.zero		1
	.type		_ZN40_INTERNAL_94ae3474_4_k_cu_d3a8076b_112684cuda3std3__419piecewise_constructE,@object
	.size		_ZN40_INTERNAL_94ae3474_4_k_cu_d3a8076b_112684cuda3std3__419piecewise_constructE,(_ZN40_INTERNAL_94ae3474_4_k_cu_d3a8076b_112684cuda3std3__45__cpo4cendE - _ZN40_INTERNAL_94ae3474_4_k_cu_d3a8076b_112684cuda3std3__419piecewise_constructE)
_ZN40_INTERNAL_94ae3474_4_k_cu_d3a8076b_112684cuda3std3__419piecewise_constructE:
	.zero		1
	.type		_ZN40_INTERNAL_94ae3474_4_k_cu_d3a8076b_112684cuda3std3__45__cpo4cendE,@object
	.size		_ZN40_INTERNAL_94ae3474_4_k_cu_d3a8076b_112684cuda3std3__45__cpo4cendE,(_ZN40_INTERNAL_94ae3474_4_k_cu_d3a8076b_112684cuda3std6ranges3__45__cpo4swapE - _ZN40_INTERNAL_94ae3474_4_k_cu_d3a8076b_112684cuda3std3__45__cpo4cendE)
_ZN40_INTERNAL_94ae3474_4_k_cu_d3a8076b_112684cuda3std3__45__cpo4cendE:
	.zero		1
	.type		_ZN40_INTERNAL_94ae3474_4_k_cu_d3a8076b_112684cuda3std6ranges3__45__cpo4swapE,@object
	.size		_ZN40_INTERNAL_94ae3474_4_k_cu_d3a8076b_112684cuda3std6ranges3__45__cpo4swapE,(.L_8 - _ZN40_INTERNAL_94ae3474_4_k_cu_d3a8076b_112684cuda3std6ranges3__45__cpo4swapE)
_ZN40_INTERNAL_94ae3474_4_k_cu_d3a8076b_112684cuda3std6ranges3__45__cpo4swapE:
	.zero		1
.L_8:


//--------------------- .nv.constant0._ZN7cutlass13device_kernelINS_4gemm6kernel13GemmUniversalIN4cute5tupleIJiiiiEEENS1_10collective13CollectiveMmaINS1_34MainloopSm90TmaGmmaWarpSpecializedILi3ENS5_IJNS4_1CILi2EEENSA_ILi1EEESC_EEENS1_35KernelTmaWarpSpecializedCooperativeEEENS5_IJNSA_ILi128EEENSA_ILi160EEENSA_ILi256EEEEEEaNS5_IJlSC_lEEEaSK_NS4_8TiledMMAINS4_8MMA_AtomIJNS4_4SM904GMMA26MMA_64x32x32_S32S8S8_SS_TNEEEENS4_6LayoutISD_NS5_IJSC_NSA_ILi0EEESS_EEEEENS5_IJNS4_10UnderscoreESV_SV_EEEEENS4_13SM90_TMA_LOADENS4_14ComposedLayoutINS4_7SwizzleILi3ELi4ELi3EEENS4_18smem_ptr_flag_bitsILi8EEENSR_INS5_IJNSA_ILi8EEESG_EEENS5_IJSG_SC_EEEEEEEvNS4_8identityENS4_23SM90_TMA_LOAD_MULTICASTES18_vS19_EENS_8epilogue10collective6detail29Sm90TmaWarpSpecializedAdapterINS1D_15DefaultEpilogueIaSK_SK_NS1C_6thread17LinearCombinationIaLi1EiiLNS1H_9ScaleType4KindE0ELNS_15FloatRoundStyleE2EaEENS1_15EpilogueDefaultEEEEEvvEEEEvNT_6ParamsE --------------------------
	.section	.nv.constant0._ZN7cutlass13device_kernelINS_4gemm6kernel13GemmUniversalIN4cute5tupleIJiiiiEEENS1_10collective13CollectiveMmaINS1_34MainloopSm90TmaGmmaWarpSpecializedILi3ENS5_IJNS4_1CILi2EEENSA_ILi1EEESC_EEENS1_35KernelTmaWarpSpecializedCooperativeEEENS5_IJNSA_ILi128EEENSA_ILi160EEENSA_ILi256EEEEEEaNS5_IJlSC_lEEEaSK_NS4_8TiledMMAINS4_8MMA_AtomIJNS4_4SM904GMMA26MMA_64x32x32_S32S8S8_SS_TNEEEENS4_6LayoutISD_NS5_IJSC_NSA_ILi0EEESS_EEEEENS5_IJNS4_10UnderscoreESV_SV_EEEEENS4_13SM90_TMA_LOADENS4_14ComposedLayoutINS4_7SwizzleILi3ELi4ELi3EEENS4_18smem_ptr_flag_bitsILi8EEENSR_INS5_IJNSA_ILi8EEESG_EEENS5_IJSG_SC_EEEEEEEvNS4_8identityENS4_23SM90_TMA_LOAD_MULTICASTES18_vS19_EENS_8epilogue10collective6detail29Sm90TmaWarpSpecializedAdapterINS1D_15DefaultEpilogueIaSK_SK_NS1C_6thread17LinearCombinationIaLi1EiiLNS1H_9ScaleType4KindE0ELNS_15FloatRoundStyleE2EaEENS1_15EpilogueDefaultEEEEEvvEEEEvNT_6ParamsE,"a",@progbits
	.sectionflags	@""
	.align	4
.nv.constant0._ZN7cutlass13device_kernelINS_4gemm6kernel13GemmUniversalIN4cute5tupleIJiiiiEEENS1_10collective13CollectiveMmaINS1_34MainloopSm90TmaGmmaWarpSpecializedILi3ENS5_IJNS4_1CILi2EEENSA_ILi1EEESC_EEENS1_35KernelTmaWarpSpecializedCooperativeEEENS5_IJNSA_ILi128EEENSA_ILi160EEENSA_ILi256EEEEEEaNS5_IJlSC_lEEEaSK_NS4_8TiledMMAINS4_8MMA_AtomIJNS4_4SM904GMMA26MMA_64x32x32_S32S8S8_SS_TNEEEENS4_6LayoutISD_NS5_IJSC_NSA_ILi0EEESS_EEEEENS5_IJNS4_10UnderscoreESV_SV_EEEEENS4_13SM90_TMA_LOADENS4_14ComposedLayoutINS4_7SwizzleILi3ELi4ELi3EEENS4_18smem_ptr_flag_bitsILi8EEENSR_INS5_IJNSA_ILi8EEESG_EEENS5_IJSG_SC_EEEEEEEvNS4_8identityENS4_23SM90_TMA_LOAD_MULTICASTES18_vS19_EENS_8epilogue10collective6detail29Sm90TmaWarpSpecializedAdapterINS1D_15DefaultEpilogueIaSK_SK_NS1C_6thread17LinearCombinationIaLi1EiiLNS1H_9ScaleType4KindE0ELNS_15FloatRoundStyleE2EaEENS1_15EpilogueDefaultEEEEEvvEEEEvNT_6ParamsE:
	.zero		1664


//--------------------- SYMBOLS --------------------------

	.type		.nv.reservedSmem.offset0,@object
	.size		.nv.reservedSmem.offset0,0x4
	.type		__assertfail,@function
